	.target	sm_90a

	.elftype	@"ET_EXEC"


//--------------------- .note.nv.tkinfo           --------------------------
	.section	.note.nv.tkinfo,"",@"SHT_NOTE"
	.sectionflags	@"SHF_NOTE_NV_TKINFO"
	.tkinfo
        /*0018*/ 	.word	0x00000002
        /*0030*/ 	.string	""
        /*0030*/ 	.string	"ptxas"
        /*0030*/ 	.string	"Cuda compilation tools, release 13.0, V13.0.88"
        /*0030*/ 	.string	"Build cuda_13.0.r13.0/compiler.36424714_0"
        /*0030*/ 	.string	"-arch sm_90a -m 64 "



//--------------------- .note.nv.cuinfo           --------------------------
	.section	.note.nv.cuinfo,"",@"SHT_NOTE"
	.sectionflags	@"SHF_NOTE_NV_CUINFO"
        /*0018*/ 	.short	0x0002
        /*001a*/ 	.short	0x005a
        /*001c*/ 	.short	0x0082
	.zero		2


//--------------------- .nv.info                  --------------------------
	.section	.nv.info,"",@"SHT_CUDA_INFO"
	.align	4


	//----- nvinfo : EIATTR_REGCOUNT
	.align		4
        /*0000*/ 	.byte	0x04, 0x2f
        /*0002*/ 	.short	(.L_12 - .L_11)
	.align		4
.L_11:
        /*0004*/ 	.word	index@(_ZN7cutlass13device_kernelINS_4gemm6kernel13GemmUniversalIN4cute5tupleIJiiiiEEENS1_10collective13CollectiveMmaINS1_37MainloopSm90TmaGmmaWarpSpecializedFP8ILi4ENS5_IJNS4_1CILi1EEESB_SB_EEENS1_35KernelTmaWarpSpecializedCooperativeEEENS5_IJNSA_ILi256EEENSA_ILi64EEESG_EEENS_12float_e5m2_tENS5_IJlSB_lEEESI_SJ_NS4_8TiledMMAINS4_8MMA_AtomIJNS4_4SM904GMMA30MMA_64x64x32_F32E5M2E5M2_SS_TNILNSN_7ScaleInE1ELSP_1EEEEEENS4_6LayoutINS5_IJNSA_ILi2EEESB_SB_EEENS5_IJSB_NSA_ILi0EEESV_EEEEENS5_IJNS4_10UnderscoreESY_SY_EEEEENS4_13SM90_TMA_LOADENS4_14ComposedLayoutINS4_7SwizzleILi2ELi4ELi3EEENS4_18smem_ptr_flag_bitsILi8EEENSS_INS5_IJNSA_ILi8EEESG_EEENS5_IJSG_SB_EEEEEEEvNS4_8identityES11_S1B_vS1C_EENS_8epilogue10collective6detail29Sm90TmaWarpSpecializedAdapterINS1F_15DefaultEpilogueISI_SJ_SJ_NS1E_6thread17LinearCombinationISI_Li1EffLNS1J_9ScaleType4KindE0ELNS_15FloatRoundStyleE2ESI_EENS1_15EpilogueDefaultEEEEEvvEEEEvNT_6ParamsE)
        /*0008*/ 	.word	0x000000a8


	//----- nvinfo : EIATTR_FRAME_SIZE
	.align		4
.L_12:
        /*000c*/ 	.byte	0x04, 0x11
        /*000e*/ 	.short	(.L_14 - .L_13)
	.align		4
.L_13:
        /*0010*/ 	.word	index@(_ZN7cutlass13device_kernelINS_4gemm6kernel13GemmUniversalIN4cute5tupleIJiiiiEEENS1_10collective13CollectiveMmaINS1_37MainloopSm90TmaGmmaWarpSpecializedFP8ILi4ENS5_IJNS4_1CILi1EEESB_SB_EEENS1_35KernelTmaWarpSpecializedCooperativeEEENS5_IJNSA_ILi256EEENSA_ILi64EEESG_EEENS_12float_e5m2_tENS5_IJlSB_lEEESI_SJ_NS4_8TiledMMAINS4_8MMA_AtomIJNS4_4SM904GMMA30MMA_64x64x32_F32E5M2E5M2_SS_TNILNSN_7ScaleInE1ELSP_1EEEEEENS4_6LayoutINS5_IJNSA_ILi2EEESB_SB_EEENS5_IJSB_NSA_ILi0EEESV_EEEEENS5_IJNS4_10UnderscoreESY_SY_EEEEENS4_13SM90_TMA_LOADENS4_14ComposedLayoutINS4_7SwizzleILi2ELi4ELi3EEENS4_18smem_ptr_flag_bitsILi8EEENSS_INS5_IJNSA_ILi8EEESG_EEENS5_IJSG_SB_EEEEEEEvNS4_8identityES11_S1B_vS1C_EENS_8epilogue10collective6detail29Sm90TmaWarpSpecializedAdapterINS1F_15DefaultEpilogueISI_SJ_SJ_NS1E_6thread17LinearCombinationISI_Li1EffLNS1J_9ScaleType4KindE0ELNS_15FloatRoundStyleE2ESI_EENS1_15EpilogueDefaultEEEEEvvEEEEvNT_6ParamsE)
        /*0014*/ 	.word	0x00000000


	//----- nvinfo : EIATTR_MIN_STACK_SIZE
	.align		4
.L_14:
        /*0018*/ 	.byte	0x04, 0x12
        /*001a*/ 	.short	(.L_16 - .L_15)
	.align		4
.L_15:
        /*001c*/ 	.word	index@(_ZN7cutlass13device_kernelINS_4gemm6kernel13GemmUniversalIN4cute5tupleIJiiiiEEENS1_10collective13CollectiveMmaINS1_37MainloopSm90TmaGmmaWarpSpecializedFP8ILi4ENS5_IJNS4_1CILi1EEESB_SB_EEENS1_35KernelTmaWarpSpecializedCooperativeEEENS5_IJNSA_ILi256EEENSA_ILi64EEESG_EEENS_12float_e5m2_tENS5_IJlSB_lEEESI_SJ_NS4_8TiledMMAINS4_8MMA_AtomIJNS4_4SM904GMMA30MMA_64x64x32_F32E5M2E5M2_SS_TNILNSN_7ScaleInE1ELSP_1EEEEEENS4_6LayoutINS5_IJNSA_ILi2EEESB_SB_EEENS5_IJSB_NSA_ILi0EEESV_EEEEENS5_IJNS4_10UnderscoreESY_SY_EEEEENS4_13SM90_TMA_LOADENS4_14ComposedLayoutINS4_7SwizzleILi2ELi4ELi3EEENS4_18smem_ptr_flag_bitsILi8EEENSS_INS5_IJNSA_ILi8EEESG_EEENS5_IJSG_SB_EEEEEEEvNS4_8identityES11_S1B_vS1C_EENS_8epilogue10collective6detail29Sm90TmaWarpSpecializedAdapterINS1F_15DefaultEpilogueISI_SJ_SJ_NS1E_6thread17LinearCombinationISI_Li1EffLNS1J_9ScaleType4KindE0ELNS_15FloatRoundStyleE2ESI_EENS1_15EpilogueDefaultEEEEEvvEEEEvNT_6ParamsE)
        /*0020*/ 	.word	0x00000000
.L_16:


//--------------------- .nv.compat                --------------------------
	.section	.nv.compat,"",@"SHT_CUDA_COMPAT_INFO"
	.align	4
        /*0000*/ 	.byte	0x02, 0x09, 0x01, 0x00, 0x02, 0x02, 0x04, 0x00, 0x02, 0x05, 0x05, 0x00, 0x03, 0x07, 0x01, 0x01
        /*0010*/ 	.byte	0x02, 0x03, 0x01, 0x00, 0x02, 0x06, 0x01, 0x00, 0x04, 0x0b, 0x08, 0x00, 0x00, 0x00, 0x00, 0x00
        /*0020*/ 	.byte	0x00, 0x00, 0x00, 0x00


//--------------------- .nv.info._ZN7cutlass13device_kernelINS_4gemm6kernel13GemmUniversalIN4cute5tupleIJiiiiEEENS1_10collective13CollectiveMmaINS1_37MainloopSm90TmaGmmaWarpSpecializedFP8ILi4ENS5_IJNS4_1CILi1EEESB_SB_EEENS1_35KernelTmaWarpSpecializedCooperativeEEENS5_IJNSA_ILi256EEENSA_ILi64EEESG_EEENS_12float_e5m2_tENS5_IJlSB_lEEESI_SJ_NS4_8TiledMMAINS4_8MMA_AtomIJNS4_4SM904GMMA30MMA_64x64x32_F32E5M2E5M2_SS_TNILNSN_7ScaleInE1ELSP_1EEEEEENS4_6LayoutINS5_IJNSA_ILi2EEESB_SB_EEENS5_IJSB_NSA_ILi0EEESV_EEEEENS5_IJNS4_10UnderscoreESY_SY_EEEEENS4_13SM90_TMA_LOADENS4_14ComposedLayoutINS4_7SwizzleILi2ELi4ELi3EEENS4_18smem_ptr_flag_bitsILi8EEENSS_INS5_IJNSA_ILi8EEESG_EEENS5_IJSG_SB_EEEEEEEvNS4_8identityES11_S1B_vS1C_EENS_8epilogue10collective6detail29Sm90TmaWarpSpecializedAdapterINS1F_15DefaultEpilogueISI_SJ_SJ_NS1E_6thread17LinearCombinationISI_Li1EffLNS1J_9ScaleType4KindE0ELNS_15FloatRoundStyleE2ESI_EENS1_15EpilogueDefaultEEEEEvvEEEEvNT_6ParamsE --------------------------
	.section	.nv.info._ZN7cutlass13device_kernelINS_4gemm6kernel13GemmUniversalIN4cute5tupleIJiiiiEEENS1_10collective13CollectiveMmaINS1_37MainloopSm90TmaGmmaWarpSpecializedFP8ILi4ENS5_IJNS4_1CILi1EEESB_SB_EEENS1_35KernelTmaWarpSpecializedCooperativeEEENS5_IJNSA_ILi256EEENSA_ILi64EEESG_EEENS_12float_e5m2_tENS5_IJlSB_lEEESI_SJ_NS4_8TiledMMAINS4_8MMA_AtomIJNS4_4SM904GMMA30MMA_64x64x32_F32E5M2E5M2_SS_TNILNSN_7ScaleInE1ELSP_1EEEEEENS4_6LayoutINS5_IJNSA_ILi2EEESB_SB_EEENS5_IJSB_NSA_ILi0EEESV_EEEEENS5_IJNS4_10UnderscoreESY_SY_EEEEENS4_13SM90_TMA_LOADENS4_14ComposedLayoutINS4_7SwizzleILi2ELi4ELi3EEENS4_18smem_ptr_flag_bitsILi8EEENSS_INS5_IJNSA_ILi8EEESG_EEENS5_IJSG_SB_EEEEEEEvNS4_8identityES11_S1B_vS1C_EENS_8epilogue10collective6detail29Sm90TmaWarpSpecializedAdapterINS1F_15DefaultEpilogueISI_SJ_SJ_NS1E_6thread17LinearCombinationISI_Li1EffLNS1J_9ScaleType4KindE0ELNS_15FloatRoundStyleE2ESI_EENS1_15EpilogueDefaultEEEEEvvEEEEvNT_6ParamsE,"",@"SHT_CUDA_INFO"
	.sectionflags	@""
	.align	4


	//----- nvinfo : EIATTR_CUDA_API_VERSION
	.align		4
        /*0000*/ 	.byte	0x04, 0x37
        /*0002*/ 	.short	(.L_18 - .L_17)
.L_17:
        /*0004*/ 	.word	0x00000082


	//----- nvinfo : EIATTR_KPARAM_INFO
	.align		4
.L_18:
        /*0008*/ 	.byte	0x04, 0x17
        /*000a*/ 	.short	(.L_20 - .L_19)
.L_19:
        /*000c*/ 	.word	0x00000000
        /*0010*/ 	.short	0x0000
        /*0012*/ 	.short	0x0070
        /*0014*/ 	.byte	0x00, 0xf0, 0x01, 0x10


	//----- nvinfo : EIATTR_SPARSE_MMA_MASK
	.align		4
.L_20:
        /*0018*/ 	.byte	0x03, 0x50
        /*001a*/ 	.short	0x0000


	//----- nvinfo : EIATTR_MAXREG_COUNT
	.align		4
        /*001c*/ 	.byte	0x03, 0x1b
        /*001e*/ 	.short	0x00a8


	//----- nvinfo : EIATTR_NUM_BARRIERS
	.align		4
        /*0020*/ 	.byte	0x02, 0x4c
        /*0022*/ 	.byte	0x01
	.zero		1


	//----- nvinfo : EIATTR_MERCURY_ISA_VERSION
	.align		4
        /*0024*/ 	.byte	0x03, 0x5f
        /*0026*/ 	.short	0x0101


	//----- nvinfo : EIATTR_INT_WARP_WIDE_INSTR_OFFSETS
	.align		4
        /*0028*/ 	.byte	0x04, 0x31
        /*002a*/ 	.short	(.L_22 - .L_21)


	//   ....[0]....
.L_21:
        /*002c*/ 	.word	0x000003d0


	//   ....[1]....
        /*0030*/ 	.word	0x000003e0


	//   ....[2]....
        /*0034*/ 	.word	0x000004d0


	//----- nvinfo : EIATTR_COOP_GROUP_MASK_REGIDS
	.align		4
.L_22:
        /*0038*/ 	.byte	0x04, 0x29
        /*003a*/ 	.short	(.L_24 - .L_23)


	//   ....[0]....
.L_23:
        /*003c*/ 	.word	0xffffffff


	//   ....[1]....
        /*0040*/ 	.word	0xffffffff


	//   ....[2]....
        /*0044*/ 	.word	0xffffffff


	//   ....[3]....
        /*0048*/ 	.word	0xffffffff


	//   ....[4]....
        /*004c*/ 	.word	0xffffffff


	//----- nvinfo : EIATTR_COOP_GROUP_INSTR_OFFSETS
	.align		4
.L_24:
        /*0050*/ 	.byte	0x04, 0x28
        /*0052*/ 	.short	(.L_26 - .L_25)


	//   ....[0]....
.L_25:
        /*0054*/ 	.word	0x00000060


	//   ....[1]....
        /*0058*/ 	.word	0x00000070


	//   ....[2]....
        /*005c*/ 	.word	0x00000130


	//   ....[3]....
        /*0060*/ 	.word	0x000002c0


	//   ....[4]....
        /*0064*/ 	.word	0x00000fc0


	//----- nvinfo : EIATTR_REG_RECONFIG
	.align		4
.L_26:
        /*0068*/ 	.byte	0x01, 0x54
	.zero		2


	//----- nvinfo : EIATTR_MBARRIER_INSTR_OFFSETS
	.align		4
        /*006c*/ 	.byte	0x04, 0x39
        /*006e*/ 	.short	(.L_28 - .L_27)


	//   ....[0]....
.L_27:
        /*0070*/ 	.word	0x00000230
        /*0074*/ 	.word	0x000000ff
        /*0078*/ 	.word	0x00000000
        /*007c*/ 	.short	0x0100
        /*007e*/ 	.byte	0x08
	.zero		1


	//   ....[1]....
        /*0080*/ 	.word	0x00000240
        /*0084*/ 	.word	0x000000ff
        /*0088*/ 	.word	0x00000020
        /*008c*/ 	.short	0x0100
        /*008e*/ 	.byte	0x08
	.zero		1


	//   ....[2]....
        /*0090*/ 	.word	0x00000250
        /*0094*/ 	.word	0x000000ff
        /*0098*/ 	.word	0x00000008
        /*009c*/ 	.short	0x0100
        /*009e*/ 	.byte	0x08
	.zero		1


	//   ....[3]....
        /*00a0*/ 	.word	0x00000260
        /*00a4*/ 	.word	0x000000ff
        /*00a8*/ 	.word	0x00000028
        /*00ac*/ 	.short	0x0100
        /*00ae*/ 	.byte	0x08
	.zero		1


	//   ....[4]....
        /*00b0*/ 	.word	0x00000270
        /*00b4*/ 	.word	0x000000ff
        /*00b8*/ 	.word	0x00000010
        /*00bc*/ 	.short	0x0100
        /*00be*/ 	.byte	0x08
	.zero		1


	//   ....[5]....
        /*00c0*/ 	.word	0x00000280
        /*00c4*/ 	.word	0x000000ff
        /*00c8*/ 	.word	0x00000030
        /*00cc*/ 	.short	0x0100
        /*00ce*/ 	.byte	0x08
	.zero		1


	//   ....[6]....
        /*00d0*/ 	.word	0x00000290
        /*00d4*/ 	.word	0x000000ff
        /*00d8*/ 	.word	0x00000018
        /*00dc*/ 	.short	0x0100
        /*00de*/ 	.byte	0x08
	.zero		1


	//   ....[7]....
        /*00e0*/ 	.word	0x000002a0
        /*00e4*/ 	.word	0x000000ff
        /*00e8*/ 	.word	0x00000038
        /*00ec*/ 	.short	0x0100
        /*00ee*/ 	.byte	0x08
	.zero		1


	//   ....[8]....
        /*00f0*/ 	.word	0x00000520
        /*00f4*/ 	.word	0x000000ff
        /*00f8*/ 	.word	0x00000050
        /*00fc*/ 	.short	0x0100
        /*00fe*/ 	.byte	0x06
	.zero		1


	//   ....[9]....
        /*0100*/ 	.word	0x00000580
        /*0104*/ 	.word	0x000000ff
        /*0108*/ 	.word	0x00000058
        /*010c*/ 	.short	0x0100
        /*010e*/ 	.byte	0x06
	.zero		1


	//   ....[10]....
        /*0110*/ 	.word	0x000014f0
        /*0114*/ 	.word	0x000000ff
        /*0118*/ 	.word	0x00000000
        /*011c*/ 	.short	0x010a
        /*011e*/ 	.byte	0x06
	.zero		1


	//   ....[11]....
        /*0120*/ 	.word	0x00001530
        /*0124*/ 	.word	0x000000ff
        /*0128*/ 	.word	0x00000000
        /*012c*/ 	.short	0x010a
        /*012e*/ 	.byte	0x06
	.zero		1


	//   ....[12]....
        /*0130*/ 	.word	0x00001f00
        /*0134*/ 	.word	0x000000ff
        /*0138*/ 	.word	0x00000000
        /*013c*/ 	.short	0x010a
        /*013e*/ 	.byte	0x0c
	.zero		1


	//   ....[13]....
        /*0140*/ 	.word	0x00001f40
        /*0144*/ 	.word	0x000000ff
        /*0148*/ 	.word	0x00000000
        /*014c*/ 	.short	0x010a
        /*014e*/ 	.byte	0x0c
	.zero		1


	//   ....[14]....
        /*0150*/ 	.word	0x00002610
        /*0154*/ 	.word	0x000000ff
        /*0158*/ 	.word	0x00000000
        /*015c*/ 	.short	0x0101
        /*015e*/ 	.byte	0x08
	.zero		1


	//   ....[15]....
        /*0160*/ 	.word	0x00002c40
        /*0164*/ 	.word	0x000000ff
        /*0168*/ 	.word	0x00000000
        /*016c*/ 	.short	0x0101
        /*016e*/ 	.byte	0x06
	.zero		1


	//   ....[16]....
        /*0170*/ 	.word	0x00008760
        /*0174*/ 	.word	0x00000012
        /*0178*/ 	.word	0x00000020
        /*017c*/ 	.short	0x010a
        /*017e*/ 	.byte	0x3f
	.zero		1


	//   ....[17]....
        /*0180*/ 	.word	0x00008b30
        /*0184*/ 	.word	0x00000006
        /*0188*/ 	.word	0x00000058
        /*018c*/ 	.short	0x0101
        /*018e*/ 	.byte	0x3f
	.zero		1


	//   ....[18]....
        /*0190*/ 	.word	0x00009220
        /*0194*/ 	.word	0x00000007
        /*0198*/ 	.word	0x00000000
        /*019c*/ 	.short	0x010a
        /*019e*/ 	.byte	0x3f
	.zero		1


	//   ....[19]....
        /*01a0*/ 	.word	0x000092a0
        /*01a4*/ 	.word	0x00000009
        /*01a8*/ 	.word	0x00000000
        /*01ac*/ 	.short	0x010a
        /*01ae*/ 	.byte	0x3f
	.zero		1


	//   ....[20]....
        /*01b0*/ 	.word	0x00009330
        /*01b4*/ 	.word	0x00000006
        /*01b8*/ 	.word	0x00000000
        /*01bc*/ 	.short	0x010a
        /*01be*/ 	.byte	0x3f
	.zero		1


	//   ....[21]....
        /*01c0*/ 	.word	0x000093c0
        /*01c4*/ 	.word	0x00000003
        /*01c8*/ 	.word	0x00000000
        /*01cc*/ 	.short	0x010a
        /*01ce*/ 	.byte	0x3f
	.zero		1


	//   ....[22]....
        /*01d0*/ 	.word	0x00009430
        /*01d4*/ 	.word	0x0000000b
        /*01d8*/ 	.word	0x00000000
        /*01dc*/ 	.short	0x010a
        /*01de*/ 	.byte	0x3f
	.zero		1


	//   ....[23]....
        /*01e0*/ 	.word	0x00009490
        /*01e4*/ 	.word	0x0000000c
        /*01e8*/ 	.word	0x00000000
        /*01ec*/ 	.short	0x010a
        /*01ee*/ 	.byte	0x3f
	.zero		1


	//   ....[24]....
        /*01f0*/ 	.word	0x00009560
        /*01f4*/ 	.word	0x00000012
        /*01f8*/ 	.word	0x00000020
        /*01fc*/ 	.short	0x010a
        /*01fe*/ 	.byte	0x3f
	.zero		1


	//   ....[25]....
        /*0200*/ 	.word	0x00009640
        /*0204*/ 	.word	0x00000007
        /*0208*/ 	.word	0x00000000
        /*020c*/ 	.short	0x010a
        /*020e*/ 	.byte	0x3f
	.zero		1


	//   ....[26]....
        /*0210*/ 	.word	0x00009690
        /*0214*/ 	.word	0x00000009
        /*0218*/ 	.word	0x00000000
        /*021c*/ 	.short	0x010a
        /*021e*/ 	.byte	0x3f
	.zero		1


	//   ....[27]....
        /*0220*/ 	.word	0x000096e0
        /*0224*/ 	.word	0x00000006
        /*0228*/ 	.word	0x00000000
        /*022c*/ 	.short	0x010a
        /*022e*/ 	.byte	0x3f
	.zero		1


	//----- nvinfo : EIATTR_NUM_MBARRIERS
	.align		4
.L_28:
        /*0230*/ 	.byte	0x03, 0x38
        /*0232*/ 	.short	0x000a


	//----- nvinfo : EIATTR_EXIT_INSTR_OFFSETS
	.align		4
        /*0234*/ 	.byte	0x04, 0x1c
        /*0236*/ 	.short	(.L_30 - .L_29)


	//   ....[0]....
.L_29:
        /*0238*/ 	.word	0x000005d0


	//   ....[1]....
        /*023c*/ 	.word	0x00000e90


	//   ....[2]....
        /*0240*/ 	.word	0x00007dd0


	//   ....[3]....
        /*0244*/ 	.word	0x00008400


	//   ....[4]....
        /*0248*/ 	.word	0x00009410


	//----- nvinfo : EIATTR_MAX_THREADS
	.align		4
.L_30:
        /*024c*/ 	.byte	0x04, 0x05
        /*024e*/ 	.short	(.L_32 - .L_31)
.L_31:
        /*0250*/ 	.word	0x00000180
        /*0254*/ 	.word	0x00000001
        /*0258*/ 	.word	0x00000001


	//----- nvinfo : EIATTR_CRS_STACK_SIZE
	.align		4
.L_32:
        /*025c*/ 	.byte	0x04, 0x1e
        /*025e*/ 	.short	(.L_34 - .L_33)
.L_33:
        /*0260*/ 	.word	0x00000000


	//----- nvinfo : EIATTR_CBANK_PARAM_SIZE
	.align		4
.L_34:
        /*0264*/ 	.byte	0x03, 0x19
        /*0266*/ 	.short	0x0470


	//----- nvinfo : EIATTR_PARAM_CBANK
	.align		4
        /*0268*/ 	.byte	0x04, 0x0a
        /*026a*/ 	.short	(.L_36 - .L_35)
	.align		4
.L_35:
        /*026c*/ 	.word	index@(.nv.constant0._ZN7cutlass13device_kernelINS_4gemm6kernel13GemmUniversalIN4cute5tupleIJiiiiEEENS1_10collective13CollectiveMmaINS1_37MainloopSm90TmaGmmaWarpSpecializedFP8ILi4ENS5_IJNS4_1CILi1EEESB_SB_EEENS1_35KernelTmaWarpSpecializedCooperativeEEENS5_IJNSA_ILi256EEENSA_ILi64EEESG_EEENS_12float_e5m2_tENS5_IJlSB_lEEESI_SJ_NS4_8TiledMMAINS4_8MMA_AtomIJNS4_4SM904GMMA30MMA_64x64x32_F32E5M2E5M2_SS_TNILNSN_7ScaleInE1ELSP_1EEEEEENS4_6LayoutINS5_IJNSA_ILi2EEESB_SB_EEENS5_IJSB_NSA_ILi0EEESV_EEEEENS5_IJNS4_10UnderscoreESY_SY_EEEEENS4_13SM90_TMA_LOADENS4_14ComposedLayoutINS4_7SwizzleILi2ELi4ELi3EEENS4_18smem_ptr_flag_bitsILi8EEENSS_INS5_IJNSA_ILi8EEESG_EEENS5_IJSG_SB_EEEEEEEvNS4_8identityES11_S1B_vS1C_EENS_8epilogue10collective6detail29Sm90TmaWarpSpecializedAdapterINS1F_15DefaultEpilogueISI_SJ_SJ_NS1E_6thread17LinearCombinationISI_Li1EffLNS1J_9ScaleType4KindE0ELNS_15FloatRoundStyleE2ESI_EENS1_15EpilogueDefaultEEEEEvvEEEEvNT_6ParamsE)
        /*0270*/ 	.short	0x0210
        /*0272*/ 	.short	0x0470


	//----- nvinfo : EIATTR_SW_WAR
	.align		4
.L_36:
        /*0274*/ 	.byte	0x04, 0x36
        /*0276*/ 	.short	(.L_38 - .L_37)
.L_37:
        /*0278*/ 	.word	0x00000008
.L_38:


//--------------------- .nv.callgraph             --------------------------
	.section	.nv.callgraph,"",@"SHT_CUDA_CALLGRAPH"
	.align	4
	.sectionentsize	8
	.align		4
        /*0000*/ 	.word	0x00000000
	.align		4
        /*0004*/ 	.word	0xffffffff
	.align		4
        /*0008*/ 	.word	0x00000000
	.align		4
        /*000c*/ 	.word	0xfffffffe
	.align		4
        /*0010*/ 	.word	0x00000000
	.align		4
        /*0014*/ 	.word	0xfffffffd
	.align		4
        /*0018*/ 	.word	0x00000000
	.align		4
        /*001c*/ 	.word	0xfffffffc


//--------------------- .nv.constant4             --------------------------
	.section	.nv.constant4,"a",@progbits
	.align	8
	.align		8
.nv.constant4:
        /*0000*/ 	.dword	_ZN40_INTERNAL_f3e0b1ef_4_k_cu_f9f7c4c0_221804cuda3std3__45__cpo5beginE
	.align		8
        /*0008*/ 	.dword	_ZN40_INTERNAL_f3e0b1ef_4_k_cu_f9f7c4c0_221804cuda3std3__45__cpo3endE
	.align		8
        /*0010*/ 	.dword	_ZN40_INTERNAL_f3e0b1ef_4_k_cu_f9f7c4c0_221804cuda3std3__45__cpo6cbeginE
	.align		8
        /*0018*/ 	.dword	_ZN40_INTERNAL_f3e0b1ef_4_k_cu_f9f7c4c0_221804cuda3std3__45__cpo4cendE
	.align		8
        /*0020*/ 	.dword	_ZN40_INTERNAL_f3e0b1ef_4_k_cu_f9f7c4c0_221804cuda3std3__442_GLOBAL__N__f3e0b1ef_4_k_cu_f9f7c4c0_221806ignoreE
	.align		8
        /*0028*/ 	.dword	_ZN40_INTERNAL_f3e0b1ef_4_k_cu_f9f7c4c0_221804cuda3std3__419piecewise_constructE
	.align		8
        /*0030*/ 	.dword	_ZN40_INTERNAL_f3e0b1ef_4_k_cu_f9f7c4c0_221804cuda3std3__48in_placeE
	.align		8
        /*0038*/ 	.dword	_ZN40_INTERNAL_f3e0b1ef_4_k_cu_f9f7c4c0_221804cuda3std6ranges3__45__cpo4swapE
	.align		8
        /*0040*/ 	.dword	_ZN40_INTERNAL_f3e0b1ef_4_k_cu_f9f7c4c0_221804cuda3std6ranges3__45__cpo9iter_moveE
	.align		8
        /*0048*/ 	.dword	_ZN40_INTERNAL_f3e0b1ef_4_k_cu_f9f7c4c0_221804cute7productE
	.align		8
        /*0050*/ 	.dword	_ZN40_INTERNAL_f3e0b1ef_4_k_cu_f9f7c4c0_221804cute1_E


//--------------------- .text._ZN7cutlass13device_kernelINS_4gemm6kernel13GemmUniversalIN4cute5tupleIJiiiiEEENS1_10collective13CollectiveMmaINS1_37MainloopSm90TmaGmmaWarpSpecializedFP8ILi4ENS5_IJNS4_1CILi1EEESB_SB_EEENS1_35KernelTmaWarpSpecializedCooperativeEEENS5_IJNSA_ILi256EEENSA_ILi64EEESG_EEENS_12float_e5m2_tENS5_IJlSB_lEEESI_SJ_NS4_8TiledMMAINS4_8MMA_AtomIJNS4_4SM904GMMA30MMA_64x64x32_F32E5M2E5M2_SS_TNILNSN_7ScaleInE1ELSP_1EEEEEENS4_6LayoutINS5_IJNSA_ILi2EEESB_SB_EEENS5_IJSB_NSA_ILi0EEESV_EEEEENS5_IJNS4_10UnderscoreESY_SY_EEEEENS4_13SM90_TMA_LOADENS4_14ComposedLayoutINS4_7SwizzleILi2ELi4ELi3EEENS4_18smem_ptr_flag_bitsILi8EEENSS_INS5_IJNSA_ILi8EEESG_EEENS5_IJSG_SB_EEEEEEEvNS4_8identityES11_S1B_vS1C_EENS_8epilogue10collective6detail29Sm90TmaWarpSpecializedAdapterINS1F_15DefaultEpilogueISI_SJ_SJ_NS1E_6thread17LinearCombinationISI_Li1EffLNS1J_9ScaleType4KindE0ELNS_15FloatRoundStyleE2ESI_EENS1_15EpilogueDefaultEEEEEvvEEEEvNT_6ParamsE --------------------------
	.section	.text._ZN7cutlass13device_kernelINS_4gemm6kernel13GemmUniversalIN4cute5tupleIJiiiiEEENS1_10collective13CollectiveMmaINS1_37MainloopSm90TmaGmmaWarpSpecializedFP8ILi4ENS5_IJNS4_1CILi1EEESB_SB_EEENS1_35KernelTmaWarpSpecializedCooperativeEEENS5_IJNSA_ILi256EEENSA_ILi64EEESG_EEENS_12float_e5m2_tENS5_IJlSB_lEEESI_SJ_NS4_8TiledMMAINS4_8MMA_AtomIJNS4_4SM904GMMA30MMA_64x64x32_F32E5M2E5M2_SS_TNILNSN_7ScaleInE1ELSP_1EEEEEENS4_6LayoutINS5_IJNSA_ILi2EEESB_SB_EEENS5_IJSB_NSA_ILi0EEESV_EEEEENS5_IJNS4_10UnderscoreESY_SY_EEEEENS4_13SM90_TMA_LOADENS4_14ComposedLayoutINS4_7SwizzleILi2ELi4ELi3EEENS4_18smem_ptr_flag_bitsILi8EEENSS_INS5_IJNSA_ILi8EEESG_EEENS5_IJSG_SB_EEEEEEEvNS4_8identityES11_S1B_vS1C_EENS_8epilogue10collective6detail29Sm90TmaWarpSpecializedAdapterINS1F_15DefaultEpilogueISI_SJ_SJ_NS1E_6thread17LinearCombinationISI_Li1EffLNS1J_9ScaleType4KindE0ELNS_15FloatRoundStyleE2ESI_EENS1_15EpilogueDefaultEEEEEvvEEEEvNT_6ParamsE,"ax",@progbits
	.align	128
.text._ZN7cutlass13device_kernelINS_4gemm6kernel13GemmUniversalIN4cute5tupleIJiiiiEEENS1_10collective13CollectiveMmaINS1_37MainloopSm90TmaGmmaWarpSpecializedFP8ILi4ENS5_IJNS4_1CILi1EEESB_SB_EEENS1_35KernelTmaWarpSpecializedCooperativeEEENS5_IJNSA_ILi256EEENSA_ILi64EEESG_EEENS_12float_e5m2_tENS5_IJlSB_lEEESI_SJ_NS4_8TiledMMAINS4_8MMA_AtomIJNS4_4SM904GMMA30MMA_64x64x32_F32E5M2E5M2_SS_TNILNSN_7ScaleInE1ELSP_1EEEEEENS4_6LayoutINS5_IJNSA_ILi2EEESB_SB_EEENS5_IJSB_NSA_ILi0EEESV_EEEEENS5_IJNS4_10UnderscoreESY_SY_EEEEENS4_13SM90_TMA_LOADENS4_14ComposedLayoutINS4_7SwizzleILi2ELi4ELi3EEENS4_18smem_ptr_flag_bitsILi8EEENSS_INS5_IJNSA_ILi8EEESG_EEENS5_IJSG_SB_EEEEEEEvNS4_8identityES11_S1B_vS1C_EENS_8epilogue10collective6detail29Sm90TmaWarpSpecializedAdapterINS1F_15DefaultEpilogueISI_SJ_SJ_NS1E_6thread17LinearCombinationISI_Li1EffLNS1J_9ScaleType4KindE0ELNS_15FloatRoundStyleE2ESI_EENS1_15EpilogueDefaultEEEEEvvEEEEvNT_6ParamsE:
        .type           _ZN7cutlass13device_kernelINS_4gemm6kernel13GemmUniversalIN4cute5tupleIJiiiiEEENS1_10collective13CollectiveMmaINS1_37MainloopSm90TmaGmmaWarpSpecializedFP8ILi4ENS5_IJNS4_1CILi1EEESB_SB_EEENS1_35KernelTmaWarpSpecializedCooperativeEEENS5_IJNSA_ILi256EEENSA_ILi64EEESG_EEENS_12float_e5m2_tENS5_IJlSB_lEEESI_SJ_NS4_8TiledMMAINS4_8MMA_AtomIJNS4_4SM904GMMA30MMA_64x64x32_F32E5M2E5M2_SS_TNILNSN_7ScaleInE1ELSP_1EEEEEENS4_6LayoutINS5_IJNSA_ILi2EEESB_SB_EEENS5_IJSB_NSA_ILi0EEESV_EEEEENS5_IJNS4_10UnderscoreESY_SY_EEEEENS4_13SM90_TMA_LOADENS4_14ComposedLayoutINS4_7SwizzleILi2ELi4ELi3EEENS4_18smem_ptr_flag_bitsILi8EEENSS_INS5_IJNSA_ILi8EEESG_EEENS5_IJSG_SB_EEEEEEEvNS4_8identityES11_S1B_vS1C_EENS_8epilogue10collective6detail29Sm90TmaWarpSpecializedAdapterINS1F_15DefaultEpilogueISI_SJ_SJ_NS1E_6thread17LinearCombinationISI_Li1EffLNS1J_9ScaleType4KindE0ELNS_15FloatRoundStyleE2ESI_EENS1_15EpilogueDefaultEEEEEvvEEEEvNT_6ParamsE,@function
        .size           _ZN7cutlass13device_kernelINS_4gemm6kernel13GemmUniversalIN4cute5tupleIJiiiiEEENS1_10collective13CollectiveMmaINS1_37MainloopSm90TmaGmmaWarpSpecializedFP8ILi4ENS5_IJNS4_1CILi1EEESB_SB_EEENS1_35KernelTmaWarpSpecializedCooperativeEEENS5_IJNSA_ILi256EEENSA_ILi64EEESG_EEENS_12float_e5m2_tENS5_IJlSB_lEEESI_SJ_NS4_8TiledMMAINS4_8MMA_AtomIJNS4_4SM904GMMA30MMA_64x64x32_F32E5M2E5M2_SS_TNILNSN_7ScaleInE1ELSP_1EEEEEENS4_6LayoutINS5_IJNSA_ILi2EEESB_SB_EEENS5_IJSB_NSA_ILi0EEESV_EEEEENS5_IJNS4_10UnderscoreESY_SY_EEEEENS4_13SM90_TMA_LOADENS4_14ComposedLayoutINS4_7SwizzleILi2ELi4ELi3EEENS4_18smem_ptr_flag_bitsILi8EEENSS_INS5_IJNSA_ILi8EEESG_EEENS5_IJSG_SB_EEEEEEEvNS4_8identityES11_S1B_vS1C_EENS_8epilogue10collective6detail29Sm90TmaWarpSpecializedAdapterINS1F_15DefaultEpilogueISI_SJ_SJ_NS1E_6thread17LinearCombinationISI_Li1EffLNS1J_9ScaleType4KindE0ELNS_15FloatRoundStyleE2ESI_EENS1_15EpilogueDefaultEEEEEvvEEEEvNT_6ParamsE,(.L_x_201 - _ZN7cutlass13device_kernelINS_4gemm6kernel13GemmUniversalIN4cute5tupleIJiiiiEEENS1_10collective13CollectiveMmaINS1_37MainloopSm90TmaGmmaWarpSpecializedFP8ILi4ENS5_IJNS4_1CILi1EEESB_SB_EEENS1_35KernelTmaWarpSpecializedCooperativeEEENS5_IJNSA_ILi256EEENSA_ILi64EEESG_EEENS_12float_e5m2_tENS5_IJlSB_lEEESI_SJ_NS4_8TiledMMAINS4_8MMA_AtomIJNS4_4SM904GMMA30MMA_64x64x32_F32E5M2E5M2_SS_TNILNSN_7ScaleInE1ELSP_1EEEEEENS4_6LayoutINS5_IJNSA_ILi2EEESB_SB_EEENS5_IJSB_NSA_ILi0EEESV_EEEEENS5_IJNS4_10UnderscoreESY_SY_EEEEENS4_13SM90_TMA_LOADENS4_14ComposedLayoutINS4_7SwizzleILi2ELi4ELi3EEENS4_18smem_ptr_flag_bitsILi8EEENSS_INS5_IJNSA_ILi8EEESG_EEENS5_IJSG_SB_EEEEEEEvNS4_8identityES11_S1B_vS1C_EENS_8epilogue10collective6detail29Sm90TmaWarpSpecializedAdapterINS1F_15DefaultEpilogueISI_SJ_SJ_NS1E_6thread17LinearCombinationISI_Li1EffLNS1J_9ScaleType4KindE0ELNS_15FloatRoundStyleE2ESI_EENS1_15EpilogueDefaultEEEEEvvEEEEvNT_6ParamsE)
        .other          _ZN7cutlass13device_kernelINS_4gemm6kernel13GemmUniversalIN4cute5tupleIJiiiiEEENS1_10collective13CollectiveMmaINS1_37MainloopSm90TmaGmmaWarpSpecializedFP8ILi4ENS5_IJNS4_1CILi1EEESB_SB_EEENS1_35KernelTmaWarpSpecializedCooperativeEEENS5_IJNSA_ILi256EEENSA_ILi64EEESG_EEENS_12float_e5m2_tENS5_IJlSB_lEEESI_SJ_NS4_8TiledMMAINS4_8MMA_AtomIJNS4_4SM904GMMA30MMA_64x64x32_F32E5M2E5M2_SS_TNILNSN_7ScaleInE1ELSP_1EEEEEENS4_6LayoutINS5_IJNSA_ILi2EEESB_SB_EEENS5_IJSB_NSA_ILi0EEESV_EEEEENS5_IJNS4_10UnderscoreESY_SY_EEEEENS4_13SM90_TMA_LOADENS4_14ComposedLayoutINS4_7SwizzleILi2ELi4ELi3EEENS4_18smem_ptr_flag_bitsILi8EEENSS_INS5_IJNSA_ILi8EEESG_EEENS5_IJSG_SB_EEEEEEEvNS4_8identityES11_S1B_vS1C_EENS_8epilogue10collective6detail29Sm90TmaWarpSpecializedAdapterINS1F_15DefaultEpilogueISI_SJ_SJ_NS1E_6thread17LinearCombinationISI_Li1EffLNS1J_9ScaleType4KindE0ELNS_15FloatRoundStyleE2ESI_EENS1_15EpilogueDefaultEEEEEvvEEEEvNT_6ParamsE,@"STO_CUDA_ENTRY STV_DEFAULT"
_ZN7cutlass13device_kernelINS_4gemm6kernel13GemmUniversalIN4cute5tupleIJiiiiEEENS1_10collective13CollectiveMmaINS1_37MainloopSm90TmaGmmaWarpSpecializedFP8ILi4ENS5_IJNS4_1CILi1EEESB_SB_EEENS1_35KernelTmaWarpSpecializedCooperativeEEENS5_IJNSA_ILi256EEENSA_ILi64EEESG_EEENS_12float_e5m2_tENS5_IJlSB_lEEESI_SJ_NS4_8TiledMMAINS4_8MMA_AtomIJNS4_4SM904GMMA30MMA_64x64x32_F32E5M2E5M2_SS_TNILNSN_7ScaleInE1ELSP_1EEEEEENS4_6LayoutINS5_IJNSA_ILi2EEESB_SB_EEENS5_IJSB_NSA_ILi0EEESV_EEEEENS5_IJNS4_10UnderscoreESY_SY_EEEEENS4_13SM90_TMA_LOADENS4_14ComposedLayoutINS4_7SwizzleILi2ELi4ELi3EEENS4_18smem_ptr_flag_bitsILi8EEENSS_INS5_IJNSA_ILi8EEESG_EEENS5_IJSG_SB_EEEEEEEvNS4_8identityES11_S1B_vS1C_EENS_8epilogue10collective6detail29Sm90TmaWarpSpecializedAdapterINS1F_15DefaultEpilogueISI_SJ_SJ_NS1E_6thread17LinearCombinationISI_Li1EffLNS1J_9ScaleType4KindE0ELNS_15FloatRoundStyleE2ESI_EENS1_15EpilogueDefaultEEEEEvvEEEEvNT_6ParamsE:
[----:B------:R-:W-:Y:S01]  /*0000*/  LDC R1, c[0x0][0x28] ;  /* 0x00000a00ff017b82 */ /* 0x000fe20000000800 */
[----:B------:R-:W0:Y:S01]  /*0010*/  S2R R0, SR_TID.X ;  /* 0x0000000000007919 */ /* 0x000e220000002100 */
[----:B------:R-:W-:Y:S01]  /*0020*/  ELECT P0, URZ, PT ;  /* 0x00000000003f782f */ /* 0x000fe20003800000 */
[----:B------:R-:W-:Y:S01]  /*0030*/  BSSY B0, `(.L_x_0) ;  /* 0x000000f000007945 */ /* 0x000fe20003800000 */
[--C-:B0-----:R-:W-:Y:S02]  /*0040*/  SHF.R.U32.HI R2, RZ, 0x5, R0.reuse ;  /* 0x00000005ff027819 */ /* 0x101fe40000011600 */
[----:B------:R-:W-:-:S03]  /*0050*/  SHF.R.U32.HI R3, RZ, 0x7, R0 ;  /* 0x00000007ff037819 */ /* 0x000fc60000011600 */
[----:B------:R-:W0:Y:S04]  /*0060*/  SHFL.IDX PT, R5, R2, RZ, 0x1f ;  /* 0x00001fff02057589 */ /* 0x000e2800000e0000 */
[----:B------:R1:W2:Y:S01]  /*0070*/  SHFL.IDX PT, R6, R3, RZ, 0x1f ;  /* 0x00001fff03067589 */ /* 0x0002a200000e0000 */
[----:B0-----:R-:W-:-:S13]  /*0080*/  ISETP.NE.OR P0, PT, R5, RZ, !P0 ;  /* 0x000000ff0500720c */ /* 0x001fda0004705670 */
[----:B-12---:R-:W-:Y:S05]  /*0090*/  @P0 BRA `(.L_x_1) ;  /* 0x0000000000200947 */ /* 0x006fea0003800000 */
[----:B------:R-:W-:Y:S02]  /*00a0*/  ULDC.64 UR4, c[0x0][0x198] ;  /* 0x0000660000047ab9 */ /* 0x000fe40000000a00 */
[----:B------:R-:W-:Y:S02]  /*00b0*/  UIADD3 UR6, UP0, UR4, 0xf0, URZ ;  /* 0x000000f004067890 */ /* 0x000fe4000ff1e03f */
[----:B------:R-:W-:Y:S02]  /*00c0*/  UIADD3 UR4, UP1, UR4, 0x1f0, URZ ;  /* 0x000001f004047890 */ /* 0x000fe4000ff3e03f */
[----:B------:R-:W-:Y:S02]  /*00d0*/  UIADD3.X UR7, URZ, UR5, URZ, UP0, !UPT ;  /* 0x000000053f077290 */ /* 0x000fe400087fe43f */
[----:B------:R-:W-:-:S07]  /*00e0*/  UIADD3.X UR5, URZ, UR5, URZ, UP1, !UPT ;  /* 0x000000053f057290 */ /* 0x000fce0008ffe43f */
[----:B------:R0:W-:Y:S02]  /*00f0*/  UTMACCTL.PF [UR6] ;  /* 0x00000000060079b9 */ /* 0x0001e40008040000 */
[----:B------:R0:W-:Y:S02]  /*0100*/  UTMACCTL.PF [UR4] ;  /* 0x00000000040079b9 */ /* 0x0001e40008040000 */
[----:B0-----:R-:W-:Y:S01]  /*0110*/  NOP ;  /* 0x0000000000007918 */ /* 0x001fe20000000000 */
.L_x_1:
[----:B------:R-:W-:Y:S05]  /*0120*/  BSYNC B0 ;  /* 0x0000000000007941 */ /* 0x000fea0003800000 */
.L_x_0:
[----:B------:R-:W0:Y:S02]  /*0130*/  SHFL.IDX PT, R3, R2, RZ, 0x1f ;  /* 0x00001fff02037589 */ /* 0x000e2400000e0000 */
[----:B0-----:R-:W-:-:S13]  /*0140*/  ISETP.NE.AND P0, PT, R3, RZ, PT ;  /* 0x000000ff0300720c */ /* 0x001fda0003f05270 */
[----:B------:R-:W-:Y:S05]  /*0150*/  @P0 BRA `(.L_x_2) ;  /* 0x0000000000580947 */ /* 0x000fea0003800000 */
[----:B------:R-:W0:Y:S01]  /*0160*/  S2UR UR8, SR_CgaCtaId ;  /* 0x00000000000879c3 */ /* 0x000e220000008800 */
[----:B------:R-:W-:Y:S01]  /*0170*/  UMOV UR4, 0x400 ;  /* 0x0000040000047882 */ /* 0x000fe20000000000 */
[----:B------:R-:W-:Y:S01]  /*0180*/  UMOV UR5, 0x1 ;  /* 0x0000000100057882 */ /* 0x000fe20000000000 */
[----:B------:R-:W-:Y:S01]  /*0190*/  UMOV UR6, 0x100 ;  /* 0x0000010000067882 */ /* 0x000fe20000000000 */
[----:B------:R-:W-:Y:S01]  /*01a0*/  ELECT P0, URZ, PT ;  /* 0x00000000003f782f */ /* 0x000fe20003800000 */
[----:B------:R-:W-:-:S04]  /*01b0*/  UIADD3 UR6, -UR6, 0x100000, URZ ;  /* 0x0010000006067890 */ /* 0x000fc8000fffe13f */
[----:B------:R-:W-:Y:S02]  /*01c0*/  USHF.L.U32 UR7, UR6, 0xb, URZ ;  /* 0x0000000b06077899 */ /* 0x000fe4000800063f */
[----:B------:R-:W-:Y:S02]  /*01d0*/  USHF.L.U32 UR6, UR6, 0x1, URZ ;  /* 0x0000000106067899 */ /* 0x000fe4000800063f */
[----:B0-----:R-:W-:Y:S02]  /*01e0*/  ULEA UR8, UR8, UR4, 0x18 ;  /* 0x0000000408087291 */ /* 0x001fe4000f8ec03f */
[----:B------:R-:W-:-:S04]  /*01f0*/  UIADD3 UR4, -UR5, 0x100000, URZ ;  /* 0x0010000005047890 */ /* 0x000fc8000fffe13f */
[----:B------:R-:W-:Y:S02]  /*0200*/  USHF.L.U32 UR5, UR4, 0xb, URZ ;  /* 0x0000000b04057899 */ /* 0x000fe4000800063f */
[----:B------:R-:W-:Y:S01]  /*0210*/  USHF.L.U32 UR4, UR4, 0x1, URZ ;  /* 0x0000000104047899 */ /* 0x000fe2000800063f */
[----:B------:R-:W0:Y:S11]  /*0220*/  FENCE.VIEW.ASYNC.S ;  /* 0x00000000000073c6 */ /* 0x000e360000000000 */
[----:B0-----:R0:W1:Y:S01]  /*0230*/  SYNCS.EXCH.64 URZ, [UR8], UR4 ;  /* 0x00000004083f75b2 */ /* 0x0010620008000100 */
[----:B------:R0:W2:Y:S01]  /*0240*/  SYNCS.EXCH.64 URZ, [UR8+0x20], UR6 ;  /* 0x00002006083f75b2 */ /* 0x0000a20008000100 */
[----:B------:R0:W3:Y:S01]  /*0250*/  SYNCS.EXCH.64 URZ, [UR8+0x8], UR4 ;  /* 0x00000804083f75b2 */ /* 0x0000e20008000100 */
[----:B------:R0:W4:Y:S01]  /*0260*/  SYNCS.EXCH.64 URZ, [UR8+0x28], UR6 ;  /* 0x00002806083f75b2 */ /* 0x0001220008000100 */
[----:B------:R0:W0:Y:S01]  /*0270*/  SYNCS.EXCH.64 URZ, [UR8+0x10], UR4 ;  /* 0x00001004083f75b2 */ /* 0x0000220008000100 */
[----:B------:R0:W0:Y:S01]  /*0280*/  SYNCS.EXCH.64 URZ, [UR8+0x30], UR6 ;  /* 0x00003006083f75b2 */ /* 0x0000220008000100 */
[----:B------:R0:W0:Y:S01]  /*0290*/  SYNCS.EXCH.64 URZ, [UR8+0x18], UR4 ;  /* 0x00001804083f75b2 */ /* 0x0000220008000100 */
[----:B------:R0:W0:Y:S01]  /*02a0*/  SYNCS.EXCH.64 URZ, [UR8+0x38], UR6 ;  /* 0x00003806083f75b2 */ /* 0x0000220008000100 */
[----:B------:R-:W-:Y:S01]  /*02b0*/  NOP ;  /* 0x0000000000007918 */ /* 0x000fe20000000000 */
.L_x_2:
[----:B------:R-:W5:Y:S01]  /*02c0*/  SHFL.IDX PT, R2, R2, RZ, 0x1f ;  /* 0x00001fff02027589 */ /* 0x000f6200000e0000 */
[----:B------:R-:W1:Y:S01]  /*02d0*/  LDC R3, c[0x0][0x65c] ;  /* 0x00019700ff037b82 */ /* 0x000e620000000800 */
[----:B------:R-:W-:Y:S02]  /*02e0*/  ELECT P0, URZ, PT ;  /* 0x00000000003f782f */ /* 0x000fe40003800000 */
[----:B------:R-:W-:Y:S01]  /*02f0*/  SHF.R.S32.HI R4, RZ, 0x1f, R5 ;  /* 0x0000001fff047819 */ /* 0x000fe20000011405 */
[----:B------:R-:W2:Y:S01]  /*0300*/  S2R R10, SR_CTAID.Y ;  /* 0x00000000000a7919 */ /* 0x000ea20000002600 */
[----:B0-----:R-:W-:Y:S01]  /*0310*/  UMOV UR4, 0x20 ;  /* 0x0000002000047882 */ /* 0x001fe20000000000 */
[C---:B------:R-:W-:Y:S01]  /*0320*/  ISETP.NE.AND P2, PT, R6.reuse, RZ, PT ;  /* 0x000000ff0600720c */ /* 0x040fe20003f45270 */
[----:B------:R-:W-:Y:S01]  /*0330*/  VIADD R11, R6, 0xffffffff ;  /* 0xffffffff060b7836 */ /* 0x000fe20000000000 */
[----:B------:R-:W0:Y:S01]  /*0340*/  S2R R8, SR_CTAID.X ;  /* 0x0000000000087919 */ /* 0x000e220000002500 */
[----:B------:R-:W-:Y:S01]  /*0350*/  LEA.HI R4, R4, R5, RZ, 0x2 ;  /* 0x0000000504047211 */ /* 0x000fe200078f10ff */
[----:B------:R-:W-:Y:S01]  /*0360*/  NOP ;  /* 0x0000000000007918 */ /* 0x000fe20000000000 */
[----:B------:R-:W-:Y:S01]  /*0370*/  NOP ;  /* 0x0000000000007918 */ /* 0x000fe20000000000 */
[----:B------:R-:W-:-:S02]  /*0380*/  ISETP.GE.U32.AND P1, PT, R11, 0x2, PT ;  /* 0x000000020b00780c */ /* 0x000fc40003f26070 */
[----:B------:R-:W-:-:S05]  /*0390*/  LOP3.LUT R4, R4, 0xfffffffc, RZ, 0xc0, !PT ;  /* 0xfffffffc04047812 */ /* 0x000fca00078ec0ff */
[----:B------:R-:W-:Y:S01]  /*03a0*/  IMAD.IADD R5, R5, 0x1, -R4 ;  /* 0x0000000105057824 */ /* 0x000fe200078e0a04 */
[----:B-----5:R-:W-:Y:S02]  /*03b0*/  ISETP.NE.OR P0, PT, R2, RZ, !P0 ;  /* 0x000000ff0200720c */ /* 0x020fe40004705670 */
[----:B-1----:R-:W-:-:S11]  /*03c0*/  ISETP.NE.AND P3, PT, R3, 0x1, PT ;  /* 0x000000010300780c */ /* 0x002fd60003f65270 */
[----:B------:R-:W-:Y:S01]  /*03d0*/  VOTEU.ALL UP0, P0 ;  /* 0x00000000003f7886 */ /* 0x000fe20000000000 */
[----:B------:R-:W-:Y:S01]  /*03e0*/  VOTEU.ALL UP1, P0 ;  /* 0x00000000003f7886 */ /* 0x000fe20000020000 */
[----:B------:R-:W0:Y:S01]  /*03f0*/  @P3 LDC R9, c[0x0][0x10] ;  /* 0x00000400ff093b82 */ /* 0x000e220000000800 */
[----:B--2---:R-:W-:Y:S02]  /*0400*/  @P3 IMAD.MOV.U32 R2, RZ, RZ, R10 ;  /* 0x000000ffff023224 */ /* 0x004fe400078e000a */
[----:B------:R-:W-:Y:S01]  /*0410*/  @!UP0 UMOV UR6, 0x400 ;  /* 0x0000040000068882 */ /* 0x000fe20000000000 */
[----:B------:R-:W-:-:S04]  /*0420*/  @!UP0 UIADD3 UR4, -UR4, 0x100000, URZ ;  /* 0x0010000004048890 */ /* 0x000fc8000fffe13f */
[----:B------:R-:W-:Y:S02]  /*0430*/  @!UP0 USHF.L.U32 UR5, UR4, 0xb, URZ ;  /* 0x0000000b04058899 */ /* 0x000fe4000800063f */
[----:B------:R-:W-:Y:S01]  /*0440*/  @!UP0 USHF.L.U32 UR4, UR4, 0x1, URZ ;  /* 0x0000000104048899 */ /* 0x000fe2000800063f */
[----:B------:R-:W-:Y:S02]  /*0450*/  @P3 IMAD.MOV.U32 R3, RZ, RZ, RZ ;  /* 0x000000ffff033224 */ /* 0x000fe400078e00ff */
[----:B------:R-:W-:Y:S01]  /*0460*/  @P3 IMAD.MOV.U32 R13, RZ, RZ, RZ ;  /* 0x000000ffff0d3224 */ /* 0x000fe200078e00ff */
[----:B------:R-:W1:Y:S08]  /*0470*/  @!UP0 S2UR UR7, SR_CgaCtaId ;  /* 0x00000000000789c3 */ /* 0x000e700000008800 */
[----:B------:R-:W2:Y:S01]  /*0480*/  @!P3 LDC R7, c[0x0][0xc] ;  /* 0x00000300ff07bb82 */ /* 0x000ea20000000800 */
[----:B0-----:R-:W-:-:S04]  /*0490*/  @P3 IMAD.WIDE.U32 R2, R8, R9, R2 ;  /* 0x0000000908023225 */ /* 0x001fc800078e0002 */
[----:B------:R-:W-:Y:S02]  /*04a0*/  IMAD.MOV.U32 R9, RZ, RZ, RZ ;  /* 0x000000ffff097224 */ /* 0x000fe400078e00ff */
[----:B------:R-:W-:Y:S01]  /*04b0*/  @P3 IMAD.IADD R3, R3, 0x1, R13 ;  /* 0x0000000103033824 */ /* 0x000fe200078e020d */
[----:B-1----:R-:W-:Y:S01]  /*04c0*/  @!UP0 ULEA UR6, UR7, UR6, 0x18 ;  /* 0x0000000607068291 */ /* 0x002fe2000f8ec03f */
[----:B------:R-:W-:Y:S01]  /*04d0*/  VOTEU.ALL UP0, P0 ;  /* 0x00000000003f7886 */ /* 0x000fe20000000000 */
[----:B------:R-:W-:-:S04]  /*04e0*/  ISETP.NE.AND P0, PT, R5, 0x3, PT ;  /* 0x000000030500780c */ /* 0x000fc80003f05270 */
[----:B------:R-:W-:-:S04]  /*04f0*/  ISETP.EQ.OR P0, PT, R5, RZ, !P0 ;  /* 0x000000ff0500720c */ /* 0x000fc80004702670 */
[----:B------:R-:W-:Y:S01]  /*0500*/  ISETP.EQ.AND P0, PT, R6, RZ, P0 ;  /* 0x000000ff0600720c */ /* 0x000fe20000702270 */
[----:B------:R-:W0:Y:S02]  /*0510*/  FENCE.VIEW.ASYNC.S ;  /* 0x00000000000073c6 */ /* 0x000e240000000000 */
[----:B0-----:R0:W3:Y:S01]  /*0520*/  @!UP0 SYNCS.EXCH.64 URZ, [UR6+0x50], UR4 ;  /* 0x00005004063f85b2 */ /* 0x0010e20008000100 */
[----:B--2---:R-:W-:Y:S01]  /*0530*/  @!P3 IMAD.WIDE.U32 R6, R7, R10, R8 ;  /* 0x0000000a0706b225 */ /* 0x004fe200078e0008 */
[----:B------:R-:W-:-:S03]  /*0540*/  SEL R4, RZ, 0x1, !P0 ;  /* 0x00000001ff047807 */ /* 0x000fc60004000000 */
[----:B------:R-:W-:Y:S02]  /*0550*/  @!P3 IMAD.MOV.U32 R2, RZ, RZ, R6 ;  /* 0x000000ffff02b224 */ /* 0x000fe400078e0006 */
[----:B------:R-:W-:Y:S01]  /*0560*/  @!P3 IMAD.MOV.U32 R3, RZ, RZ, R7 ;  /* 0x000000ffff03b224 */ /* 0x000fe200078e0007 */
[----:B------:R-:W-:Y:S01]  /*0570*/  SEL R4, R4, 0x2, P1 ;  /* 0x0000000204047807 */ /* 0x000fe20000800000 */
[----:B------:R0:W3:Y:S01]  /*0580*/  @!UP1 SYNCS.EXCH.64 URZ, [UR6+0x58], UR4 ;  /* 0x00005804063f95b2 */ /* 0x0000e20008000100 */
[----:B------:R-:W-:Y:S01]  /*0590*/  NOP ;  /* 0x0000000000007918 */ /* 0x000fe20000000000 */
[----:B---34-:R-:W-:Y:S06]  /*05a0*/  BAR.SYNC.DEFER_BLOCKING 0x0 ;  /* 0x0000000000007b1d */ /* 0x018fec0000010000 */
[----:B------:R-:W-:Y:S05]  /*05b0*/  @!P2 BRA `(.L_x_3) ;  /* 0x000000780008a947 */ /* 0x000fea0003800000 */
[----:B------:R-:W-:-:S13]  /*05c0*/  ISETP.GT.U32.AND P0, PT, R11, 0x1, PT ;  /* 0x000000010b00780c */ /* 0x000fda0003f04070 */
[----:B0-----:R-:W-:Y:S05]  /*05d0*/  @P0 EXIT ;  /* 0x000000000000094d */ /* 0x001fea0003800000 */
[----:B------:R-:W-:Y:S01]  /*05e0*/  ULDC.64 UR4, c[0x0][0x650] ;  /* 0x0001940000047ab9 */ /* 0x000fe20000000a00 */
[----:B------:R-:W-:Y:S01]  /*05f0*/  PRMT R12, RZ, 0x7610, R12 ;  /* 0x00007610ff0c7816 */ /* 0x000fe2000000000c */
[----:B------:R-:W-:Y:S01]  /*0600*/  IMAD.MOV.U32 R7, RZ, RZ, -0x1 ;  /* 0xffffffffff077424 */ /* 0x000fe200078e00ff */
[----:B------:R-:W-:Y:S01]  /*0610*/  ISETP.GE.U32.AND P0, PT, R2, UR4, PT ;  /* 0x0000000402007c0c */ /* 0x000fe2000bf06070 */
[----:B------:R-:W-:Y:S02]  /*0620*/  IMAD.MOV.U32 R6, RZ, RZ, -0x1 ;  /* 0xffffffffff067424 */ /* 0x000fe400078e00ff */
[----:B------:R-:W-:Y:S01]  /*0630*/  IMAD.MOV.U32 R5, RZ, RZ, -0x1 ;  /* 0xffffffffff057424 */ /* 0x000fe200078e00ff */
[----:B------:R-:W-:-:S13]  /*0640*/  ISETP.GE.U32.AND.EX P0, PT, R3, UR5, PT, P0 ;  /* 0x0000000503007c0c */ /* 0x000fda000bf06100 */
[----:B------:R-:W-:Y:S05]  /*0650*/  @P0 BRA `(.L_x_4) ;  /* 0x00000004005c0947 */ /* 0x000fea0003800000 */
[----:B------:R-:W0:Y:S01]  /*0660*/  LDC.64 R16, c[0x0][0x628] ;  /* 0x00018a00ff107b82 */ /* 0x000e220000000a00 */
[----:B------:R-:W-:Y:S02]  /*0670*/  IMAD.MOV.U32 R6, RZ, RZ, R2 ;  /* 0x000000ffff067224 */ /* 0x000fe400078e0002 */
[----:B------:R-:W-:-:S05]  /*0680*/  IMAD.MOV.U32 R7, RZ, RZ, R3 ;  /* 0x000000ffff077224 */ /* 0x000fca00078e0003 */
[----:B------:R-:W1:Y:S08]  /*0690*/  LDC R18, c[0x0][0x630] ;  /* 0x00018c00ff127b82 */ /* 0x000e700000000800 */
[----:B------:R-:W2:Y:S01]  /*06a0*/  LDC.64 R20, c[0x0][0x620] ;  /* 0x00018800ff147b82 */ /* 0x000ea20000000a00 */
[----:B0-----:R-:W-:-:S04]  /*06b0*/  ISETP.NE.U32.AND P0, PT, R16, RZ, PT ;  /* 0x000000ff1000720c */ /* 0x001fc80003f05070 */
[----:B------:R-:W-:-:S13]  /*06c0*/  ISETP.NE.AND.EX P0, PT, R17, RZ, PT, P0 ;  /* 0x000000ff1100720c */ /* 0x000fda0003f05300 */
[----:B-12---:R-:W-:Y:S05]  /*06d0*/  @!P0 BRA `(.L_x_5) ;  /* 0x0000000000288947 */ /* 0x006fea0003800000 */
[----:B------:R-:W0:Y:S02]  /*06e0*/  LDC R5, c[0x0][0x634] ;  /* 0x00018d00ff057b82 */ /* 0x000e240000000800 */
[----:B0-----:R-:W-:-:S05]  /*06f0*/  IADD3 R5, P0, R2, R5, RZ ;  /* 0x0000000502057210 */ /* 0x001fca0007f1e0ff */
[----:B------:R-:W-:-:S04]  /*0700*/  IMAD.X R11, RZ, RZ, R3, P0 ;  /* 0x000000ffff0b7224 */ /* 0x000fc800000e0603 */
[----:B------:R-:W-:-:S04]  /*0710*/  IMAD.WIDE.U32 R6, R11, R16, RZ ;  /* 0x000000100b067225 */ /* 0x000fc800078e00ff */
[----:B------:R-:W-:-:S04]  /*0720*/  IMAD.WIDE.U32 R12, P0, R5, R17, R6 ;  /* 0x00000011050c7225 */ /* 0x000fc80007800006 */
[----:B------:R-:W-:-:S04]  /*0730*/  IMAD.WIDE.U32 R6, R5, R16, RZ ;  /* 0x0000001005067225 */ /* 0x000fc800078e00ff */
[----:B------:R-:W-:Y:S01]  /*0740*/  IMAD.X R15, RZ, RZ, RZ, P0 ;  /* 0x000000ffff0f7224 */ /* 0x000fe200000e06ff */
[----:B------:R-:W-:Y:S01]  /*0750*/  IADD3 RZ, P0, R7, R12, RZ ;  /* 0x0000000c07ff7210 */ /* 0x000fe20007f1e0ff */
[----:B------:R-:W-:-:S04]  /*0760*/  IMAD.MOV.U32 R14, RZ, RZ, R13 ;  /* 0x000000ffff0e7224 */ /* 0x000fc800078e000d */
[----:B------:R-:W-:-:S08]  /*0770*/  IMAD.WIDE.U32.X R6, R11, R17, R14, P0 ;  /* 0x000000110b067225 */ /* 0x000fd000000e040e */
.L_x_5:
[--C-:B------:R-:W-:Y:S01]  /*0780*/  SHF.R.U64 R26, R6, R18, R7.reuse ;  /* 0x00000012061a7219 */ /* 0x100fe20000001207 */
[----:B------:R-:W0:Y:S01]  /*0790*/  LDC.64 R22, c[0x0][0x640] ;  /* 0x00019000ff167b82 */ /* 0x000e220000000a00 */
[----:B------:R-:W-:Y:S01]  /*07a0*/  I2FP.F32.U32 R5, R8 ;  /* 0x0000000800057245 */ /* 0x000fe20000201000 */
[----:B------:R-:W-:Y:S01]  /*07b0*/  ULDC UR4, c[0x0][0x150] ;  /* 0x0000540000047ab9 */ /* 0x000fe20000000800 */
[----:B------:R-:W-:Y:S02]  /*07c0*/  SHF.R.U32.HI R6, RZ, R18, R7 ;  /* 0x00000012ff067219 */ /* 0x000fe40000011607 */
[----:B------:R-:W-:Y:S01]  /*07d0*/  IADD3 R11, P0, RZ, -R26, RZ ;  /* 0x8000001aff0b7210 */ /* 0x000fe20007f1e0ff */
[----:B------:R-:W-:Y:S01]  /*07e0*/  FMUL R5, R5, UR4 ;  /* 0x0000000405057c20 */ /* 0x000fe20008400000 */
[----:B------:R-:W-:Y:S01]  /*07f0*/  ULDC UR4, c[0x0][0x154] ;  /* 0x0000550000047ab9 */ /* 0x000fe20000000800 */
[----:B------:R-:W1:Y:S02]  /*0800*/  LDC R14, c[0x0][0x618] ;  /* 0x00018600ff0e7b82 */ /* 0x000e640000000800 */
[----:B------:R-:W-:-:S02]  /*0810*/  IMAD.X R13, RZ, RZ, ~R6, P0 ;  /* 0x000000ffff0d7224 */ /* 0x000fc400000e0e06 */
[----:B------:R-:W2:Y:S01]  /*0820*/  F2I.U32.TRUNC.NTZ R5, R5 ;  /* 0x0000000500057305 */ /* 0x000ea2000020f000 */
[----:B------:R-:W-:-:S03]  /*0830*/  IMAD.WIDE.U32 R6, R11, R20, R2 ;  /* 0x000000140b067225 */ /* 0x000fc600078e0002 */
[----:B------:R-:W3:Y:S01]  /*0840*/  LDC R9, c[0x0][0x144] ;  /* 0x00005100ff097b82 */ /* 0x000ee20000000800 */
[----:B------:R-:W-:-:S04]  /*0850*/  IMAD R12, R13, R20, RZ ;  /* 0x000000140d0c7224 */ /* 0x000fc800078e02ff */
[----:B------:R-:W-:Y:S02]  /*0860*/  IMAD R11, R11, R21, R12 ;  /* 0x000000150b0b7224 */ /* 0x000fe400078e020c */
[----:B------:R-:W-:Y:S01]  /*0870*/  IMAD.MOV.U32 R12, RZ, RZ, 0x1 ;  /* 0x00000001ff0c7424 */ /* 0x000fe200078e00ff */
[----:B------:R-:W4:Y:S01]  /*0880*/  LDC R18, c[0x0][0x608] ;  /* 0x00018200ff127b82 */ /* 0x000f220000000800 */
[----:B------:R-:W-:Y:S01]  /*0890*/  IMAD.IADD R11, R7, 0x1, R11 ;  /* 0x00000001070b7824 */ /* 0x000fe200078e020b */
[----:B0-----:R-:W-:Y:S01]  /*08a0*/  ISETP.NE.U32.AND P0, PT, R22, RZ, PT ;  /* 0x000000ff1600720c */ /* 0x001fe20003f05070 */
[----:B--2---:R-:W-:-:S03]  /*08b0*/  IMAD.MOV R7, RZ, RZ, -R5 ;  /* 0x000000ffff077224 */ /* 0x004fc600078e0a05 */
[----:B------:R-:W-:Y:S02]  /*08c0*/  ISETP.NE.AND.EX P0, PT, R23, RZ, PT, P0 ;  /* 0x000000ff1700720c */ /* 0x000fe40003f05300 */
[----:B------:R-:W0:Y:S01]  /*08d0*/  LDC R13, c[0x0][0x658] ;  /* 0x00019600ff0d7b82 */ /* 0x000e220000000800 */
[--C-:B-1----:R-:W-:Y:S02]  /*08e0*/  SHF.R.U64 R16, R6, R14, R11.reuse ;  /* 0x0000000e06107219 */ /* 0x102fe4000000120b */
[----:B------:R-:W-:Y:S02]  /*08f0*/  I2FP.F32.U32 R6, R10 ;  /* 0x0000000a00067245 */ /* 0x000fe40000201000 */
[----:B------:R-:W-:-:S03]  /*0900*/  SHF.R.U32.HI R11, RZ, R14, R11 ;  /* 0x0000000eff0b7219 */ /* 0x000fc6000001160b */
[----:B------:R-:W1:Y:S01]  /*0910*/  LDC R17, c[0x0][0x148] ;  /* 0x00005200ff117b82 */ /* 0x000e620000000800 */
[----:B---3--:R-:W-:Y:S02]  /*0920*/  IMAD R5, R9, R7, R8 ;  /* 0x0000000709057224 */ /* 0x008fe400078e0208 */
[----:B------:R-:W-:Y:S01]  /*0930*/  FMUL R7, R6, UR4 ;  /* 0x0000000406077c20 */ /* 0x000fe20008400000 */
[----:B------:R-:W-:-:S03]  /*0940*/  IMAD.MOV.U32 R6, RZ, RZ, -0x1 ;  /* 0xffffffffff067424 */ /* 0x000fc600078e00ff */
[----:B------:R2:W3:Y:S01]  /*0950*/  F2I.U32.TRUNC.NTZ R15, R7 ;  /* 0x00000007000f7305 */ /* 0x0004e2000020f000 */
[----:B------:R-:W1:Y:S01]  /*0960*/  LDC R21, c[0x0][0x600] ;  /* 0x00018000ff157b82 */ /* 0x000e620000000800 */
[-CC-:B----4-:R-:W-:Y:S02]  /*0970*/  SHF.R.U64 R27, R16, R18.reuse, R11.reuse ;  /* 0x00000012101b7219 */ /* 0x190fe4000000120b */
[----:B------:R-:W-:-:S05]  /*0980*/  SHF.R.U32.HI R8, RZ, R18, R11 ;  /* 0x00000012ff087219 */ /* 0x000fca000001160b */
[----:B------:R-:W4:Y:S01]  /*0990*/  LDC R20, c[0x0][0x648] ;  /* 0x00019200ff147b82 */ /* 0x000f220000000800 */
[-CC-:B0-----:R-:W-:Y:S02]  /*09a0*/  SHF.R.U64 R18, R27, R13.reuse, R8.reuse ;  /* 0x0000000d1b127219 */ /* 0x181fe40000001208 */
[-C--:B------:R-:W-:Y:S02]  /*09b0*/  SHF.L.U32 R6, R6, R13.reuse, RZ ;  /* 0x0000000d06067219 */ /* 0x080fe400000006ff */
[-C--:B------:R-:W-:Y:S02]  /*09c0*/  SHF.R.U32.HI R8, RZ, R13.reuse, R8 ;  /* 0x0000000dff087219 */ /* 0x080fe40000011608 */
[----:B------:R-:W-:Y:S01]  /*09d0*/  LOP3.LUT R14, RZ, R6, RZ, 0x33, !PT ;  /* 0x00000006ff0e7212 */ /* 0x000fe200078e33ff */
[----:B------:R-:W0:Y:S01]  /*09e0*/  LDC R25, c[0x0][0x638] ;  /* 0x00018e00ff197b82 */ /* 0x000e220000000800 */
[----:B------:R-:W-:Y:S01]  /*09f0*/  SHF.L.U32 R11, R12, R13, RZ ;  /* 0x0000000d0c0b7219 */ /* 0x000fe200000006ff */
[----:B------:R-:W-:-:S02]  /*0a00*/  IMAD.MOV.U32 R6, RZ, RZ, R18 ;  /* 0x000000ffff067224 */ /* 0x000fc400078e0012 */
[----:B--2---:R-:W-:-:S04]  /*0a10*/  IMAD.MOV.U32 R7, RZ, RZ, R8 ;  /* 0x000000ffff077224 */ /* 0x004fc800078e0008 */
[----:B------:R-:W2:Y:S01]  /*0a20*/  LDC R24, c[0x0][0x610] ;  /* 0x00018400ff187b82 */ /* 0x000ea20000000800 */
[----:B---3--:R-:W-:Y:S05]  /*0a30*/  @!P0 BRA `(.L_x_6) ;  /* 0x0000000000288947 */ /* 0x008fea0003800000 */
[----:B------:R-:W3:Y:S02]  /*0a40*/  LDC R13, c[0x0][0x64c] ;  /* 0x00019300ff0d7b82 */ /* 0x000ee40000000800 */
[----:B---3--:R-:W-:-:S05]  /*0a50*/  IADD3 R13, P0, R18, R13, RZ ;  /* 0x0000000d120d7210 */ /* 0x008fca0007f1e0ff */
        /* <DEDUP_REMOVED lines=8> */
.L_x_6:
[----:B----4-:R-:W-:Y:S01]  /*0ae0*/  SHF.R.U64 R6, R6, R20, R7 ;  /* 0x0000001406067219 */ /* 0x010fe20000001207 */
[----:B-1----:R-:W-:Y:S01]  /*0af0*/  VIADD R7, R21, 0xffffffff ;  /* 0xffffffff15077836 */ /* 0x002fe20000000000 */
[----:B------:R-:W-:Y:S01]  /*0b00*/  LOP3.LUT R14, R27, R14, RZ, 0xc0, !PT ;  /* 0x0000000e1b0e7212 */ /* 0x000fe200078ec0ff */
[----:B------:R-:W-:Y:S02]  /*0b10*/  IMAD.MOV R15, RZ, RZ, -R15 ;  /* 0x000000ffff0f7224 */ /* 0x000fe400078e0a0f */
[----:B------:R-:W-:Y:S01]  /*0b20*/  IMAD.MOV R8, RZ, RZ, -R6 ;  /* 0x000000ffff087224 */ /* 0x000fe200078e0a06 */
[----:B------:R-:W-:Y:S01]  /*0b30*/  LOP3.LUT R7, R16, R7, RZ, 0xc0, !PT ;  /* 0x0000000710077212 */ /* 0x000fe200078ec0ff */
[----:B------:R-:W-:Y:S02]  /*0b40*/  IMAD R14, R11, R6, R14 ;  /* 0x000000060b0e7224 */ /* 0x000fe400078e020e */
[----:B------:R-:W-:Y:S02]  /*0b50*/  @P3 IMAD R5, R17, R15, R10 ;  /* 0x0000000f11053224 */ /* 0x000fe400078e020a */
[----:B0-----:R-:W-:-:S02]  /*0b60*/  IMAD R6, R8, R25, R18 ;  /* 0x0000001908067224 */ /* 0x001fc400078e0212 */
[----:B--2---:R-:W-:Y:S02]  /*0b70*/  IMAD R5, R14, R24, R5 ;  /* 0x000000180e057224 */ /* 0x004fe400078e0205 */
[----:B------:R-:W-:Y:S02]  /*0b80*/  IMAD R8, R6, R21, R7 ;  /* 0x0000001506087224 */ /* 0x000fe400078e0207 */
[----:B------:R-:W-:-:S03]  /*0b90*/  IMAD.MOV.U32 R12, RZ, RZ, 0x1 ;  /* 0x00000001ff0c7424 */ /* 0x000fc600078e00ff */
[----:B------:R-:W-:Y:S02]  /*0ba0*/  SEL R6, R8, R5, !P3 ;  /* 0x0000000508067207 */ /* 0x000fe40005800000 */
[----:B------:R-:W-:Y:S01]  /*0bb0*/  SEL R7, R5, R8, !P3 ;  /* 0x0000000805077207 */ /* 0x000fe20005800000 */
[----:B------:R-:W-:-:S07]  /*0bc0*/  IMAD.MOV.U32 R5, RZ, RZ, R26 ;  /* 0x000000ffff057224 */ /* 0x000fce00078e001a */
.L_x_4:
[----:B------:R-:W-:-:S08]  /*0bd0*/  NOP ;  /* 0x0000000000007918 */ /* 0x000fd00000000000 */
[----:B------:R-:W0:Y:S02]  /*0be0*/  USETMAXREG.TRY_ALLOC.CTAPOOL UP0, 0xe8 ;  /* 0x000000e8000079c8 */ /* 0x000e240008000600 */
[----:B0-----:R-:W-:-:S13]  /*0bf0*/  PLOP3.LUT P0, PT, PT, PT, UP0, 0x80, 0x0 ;  /* 0x000000000000781c */ /* 0x001fda0003f0f008 */
[----:B------:R-:W-:Y:S05]  /*0c00*/  @!P0 BRA `(.L_x_4) ;  /* 0xfffffffc00f08947 */ /* 0x000fea000383ffff */
[----:B------:R-:W-:Y:S01]  /*0c10*/  ULDC.64 UR4, c[0x0][0x598] ;  /* 0x0001660000047ab9 */ /* 0x000fe20000000a00 */
[----:B------:R-:W-:Y:S01]  /*0c20*/  ULDC.64 UR16, c[0x0][0x208] ;  /* 0x0000820000107ab9 */ /* 0x000fe20000000a00 */
[----:B------:R-:W-:-:S04]  /*0c30*/  ISETP.NE.U32.AND P0, PT, RZ, UR4, PT ;  /* 0x00000004ff007c0c */ /* 0x000fc8000bf05070 */
[----:B------:R-:W-:-:S13]  /*0c40*/  ISETP.NE.AND.EX P0, PT, RZ, UR5, PT, P0 ;  /* 0x00000005ff007c0c */ /* 0x000fda000bf05300 */
[----:B------:R-:W-:Y:S05]  /*0c50*/  @!P0 BRA `(.L_x_7) ;  /* 0x00000000001c8947 */ /* 0x000fea0003800000 */
[----:B------:R-:W0:Y:S02]  /*0c60*/  LDC.64 R8, c[0x0][0x598] ;  /* 0x00016600ff087b82 */ /* 0x000e240000000a00 */
[----:B0-----:R-:W2:Y:S02]  /*0c70*/  LDG.E.64 R8, desc[UR16][R8.64] ;  /* 0x0000001008087981 */ /* 0x001ea4000c1e1b00 */
[----:B--2---:R-:W-:-:S04]  /*0c80*/  ISETP.NE.U32.AND P0, PT, R8, RZ, PT ;  /* 0x000000ff0800720c */ /* 0x004fc80003f05070 */
[----:B------:R-:W-:-:S13]  /*0c90*/  ISETP.NE.AND.EX P0, PT, R9, RZ, PT, P0 ;  /* 0x000000ff0900720c */ /* 0x000fda0003f05300 */
[----:B------:R-:W-:Y:S05]  /*0ca0*/  @!P0 BRA `(.L_x_7) ;  /* 0x0000000000088947 */ /* 0x000fea0003800000 */
[----:B------:R0:W5:Y:S01]  /*0cb0*/  LD.E R8, desc[UR16][R8.64] ;  /* 0x0000001008087980 */ /* 0x000162000c101900 */
[----:B------:R-:W-:Y:S05]  /*0cc0*/  BRA `(.L_x_8) ;  /* 0x0000000000207947 */ /* 0x000fea0003800000 */
.L_x_7:
[----:B------:R-:W-:Y:S02]  /*0cd0*/  ULDC.64 UR4, c[0x0][0x588] ;  /* 0x0001620000047ab9 */ /* 0x000fe40000000a00 */
[----:B------:R-:W-:-:S04]  /*0ce0*/  ISETP.NE.U32.AND P0, PT, RZ, UR4, PT ;  /* 0x00000004ff007c0c */ /* 0x000fc8000bf05070 */
[----:B------:R-:W-:-:S13]  /*0cf0*/  ISETP.NE.AND.EX P0, PT, RZ, UR5, PT, P0 ;  /* 0x00000005ff007c0c */ /* 0x000fda000bf05300 */
[----:B------:R-:W-:Y:S05]  /*0d00*/  @!P0 BRA `(.L_x_9) ;  /* 0x00000000000c8947 */ /* 0x000fea0003800000 */
[----:B------:R-:W0:Y:S02]  /*0d10*/  LDC.64 R8, c[0x0][0x588] ;  /* 0x00016200ff087b82 */ /* 0x000e240000000a00 */
[----:B0-----:R1:W5:Y:S01]  /*0d20*/  LDG.E R8, desc[UR16][R8.64] ;  /* 0x0000001008087981 */ /* 0x001362000c1e1900 */
[----:B------:R-:W-:Y:S05]  /*0d30*/  BRA `(.L_x_8) ;  /* 0x0000000000047947 */ /* 0x000fea0003800000 */
.L_x_9:
[----:B------:R-:W2:Y:S02]  /*0d40*/  LDC R8, c[0x0][0x580] ;  /* 0x00016000ff087b82 */ /* 0x000ea40000000800 */
.L_x_8:
[----:B------:R-:W-:Y:S02]  /*0d50*/  ULDC.64 UR4, c[0x0][0x5a0] ;  /* 0x0001680000047ab9 */ /* 0x000fe40000000a00 */
[----:B------:R-:W-:-:S04]  /*0d60*/  ISETP.NE.U32.AND P0, PT, RZ, UR4, PT ;  /* 0x00000004ff007c0c */ /* 0x000fc8000bf05070 */
[----:B------:R-:W-:-:S13]  /*0d70*/  ISETP.NE.AND.EX P0, PT, RZ, UR5, PT, P0 ;  /* 0x00000005ff007c0c */ /* 0x000fda000bf05300 */
[----:B------:R-:W-:Y:S05]  /*0d80*/  @!P0 BRA `(.L_x_10) ;  /* 0x00000000001c8947 */ /* 0x000fea0003800000 */
[----:B------:R-:W3:Y:S02]  /*0d90*/  LDC.64 R10, c[0x0][0x5a0] ;  /* 0x00016800ff0a7b82 */ /* 0x000ee40000000a00 */
[----:B---3--:R-:W3:Y:S02]  /*0da0*/  LDG.E.64 R10, desc[UR16][R10.64] ;  /* 0x000000100a0a7981 */ /* 0x008ee4000c1e1b00 */
[----:B---3--:R-:W-:-:S04]  /*0db0*/  ISETP.NE.U32.AND P0, PT, R10, RZ, PT ;  /* 0x000000ff0a00720c */ /* 0x008fc80003f05070 */
[----:B------:R-:W-:-:S13]  /*0dc0*/  ISETP.NE.AND.EX P0, PT, R11, RZ, PT, P0 ;  /* 0x000000ff0b00720c */ /* 0x000fda0003f05300 */
[----:B------:R-:W-:Y:S05]  /*0dd0*/  @!P0 BRA `(.L_x_10) ;  /* 0x0000000000088947 */ /* 0x000fea0003800000 */
[----:B01----:R0:W5:Y:S01]  /*0de0*/  LD.E R9, desc[UR16][R10.64] ;  /* 0x000000100a097980 */ /* 0x003162000c101900 */
[----:B------:R-:W-:Y:S05]  /*0df0*/  BRA `(.L_x_11) ;  /* 0x0000000000207947 */ /* 0x000fea0003800000 */
.L_x_10:
[----:B------:R-:W-:Y:S02]  /*0e00*/  ULDC.64 UR4, c[0x0][0x590] ;  /* 0x0001640000047ab9 */ /* 0x000fe40000000a00 */
[----:B------:R-:W-:-:S04]  /*0e10*/  ISETP.NE.U32.AND P0, PT, RZ, UR4, PT ;  /* 0x00000004ff007c0c */ /* 0x000fc8000bf05070 */
[----:B------:R-:W-:-:S13]  /*0e20*/  ISETP.NE.AND.EX P0, PT, RZ, UR5, PT, P0 ;  /* 0x00000005ff007c0c */ /* 0x000fda000bf05300 */
[----:B------:R-:W-:Y:S05]  /*0e30*/  @!P0 BRA `(.L_x_12) ;  /* 0x00000000000c8947 */ /* 0x000fea0003800000 */
[----:B------:R-:W0:Y:S02]  /*0e40*/  LDC.64 R10, c[0x0][0x590] ;  /* 0x00016400ff0a7b82 */ /* 0x000e240000000a00 */
[----:B01----:R1:W5:Y:S01]  /*0e50*/  LDG.E R9, desc[UR16][R10.64] ;  /* 0x000000100a097981 */ /* 0x003362000c1e1900 */
[----:B------:R-:W-:Y:S05]  /*0e60*/  BRA `(.L_x_11) ;  /* 0x0000000000047947 */ /* 0x000fea0003800000 */
.L_x_12:
[----:B01----:R-:W3:Y:S02]  /*0e70*/  LDC R9, c[0x0][0x584] ;  /* 0x00016100ff097b82 */ /* 0x003ee40000000800 */
.L_x_11:
[----:B------:R-:W-:-:S13]  /*0e80*/  LOP3.LUT P0, RZ, R12, 0xff, RZ, 0xc0, !PT ;  /* 0x000000ff0cff7812 */ /* 0x000fda000780c0ff */
[----:B------:R-:W-:Y:S05]  /*0e90*/  @!P0 EXIT ;  /* 0x000000000000894d */ /* 0x000fea0003800000 */
[----:B------:R-:W-:Y:S01]  /*0ea0*/  ULDC UR4, c[0x0][0x28c] ;  /* 0x0000a30000047ab9 */ /* 0x000fe20000000800 */
[----:B------:R-:W-:Y:S01]  /*0eb0*/  LOP3.LUT R142, R4, 0x1, RZ, 0xfc, !PT ;  /* 0x00000001048e7812 */ /* 0x000fe200078efcff */
[----:B------:R-:W-:-:S04]  /*0ec0*/  UIADD3 UR4, UR4, 0x3f, URZ ;  /* 0x0000003f04047890 */ /* 0x000fc8000fffe03f */
[----:B------:R-:W-:-:S04]  /*0ed0*/  USHF.R.S32.HI UR5, URZ, 0x1f, UR4 ;  /* 0x0000001f3f057899 */ /* 0x000fc80008011404 */
[----:B------:R-:W-:-:S03]  /*0ee0*/  ULEA.HI UR5, UR5, UR4, URZ, 0x6 ;  /* 0x0000000405057291 */ /* 0x000fc6000f8f303f */
[----:B------:R-:W-:Y:S01]  /*0ef0*/  UMOV UR4, URZ ;  /* 0x0000003f00047c82 */ /* 0x000fe20008000000 */
[----:B------:R-:W-:-:S03]  /*0f00*/  USHF.R.S32.HI UR9, URZ, 0x6, UR5 ;  /* 0x000000063f097899 */ /* 0x000fc60008011405 */
[----:B------:R-:W-:-:S09]  /*0f10*/  UMOV UR5, URZ ;  /* 0x0000003f00057c82 */ /* 0x000fd20008000000 */
.L_x_165:
[----:B01----:R-:W-:Y:S01]  /*0f20*/  LOP3.LUT R10, R0, 0x80, RZ, 0xc0, !PT ;  /* 0x00000080000a7812 */ /* 0x003fe200078ec0ff */
[----:B------:R-:W0:Y:S01]  /*0f30*/  S2UR UR13, SR_CgaCtaId ;  /* 0x00000000000d79c3 */ /* 0x000e220000008800 */
[----:B------:R-:W-:Y:S01]  /*0f40*/  UMOV UR12, 0x400 ;  /* 0x00000400000c7882 */ /* 0x000fe20000000000 */
[----:B------:R-:W-:Y:S01]  /*0f50*/  UMOV UR6, URZ ;  /* 0x0000003f00067c82 */ /* 0x000fe20008000000 */
[----:B------:R-:W-:Y:S01]  /*0f60*/  SHF.R.U32.HI R10, RZ, 0x7, R10 ;  /* 0x00000007ff0a7819 */ /* 0x000fe2000001160a */
[----:B------:R-:W-:Y:S01]  /*0f70*/  UMOV UR7, URZ ;  /* 0x0000003f00077c82 */ /* 0x000fe20008000000 */
[----:B------:R-:W-:Y:S01]  /*0f80*/  UMOV UR18, UR5 ;  /* 0x0000000500127c82 */ /* 0x000fe20008000000 */
[----:B------:R-:W-:Y:S02]  /*0f90*/  CS2R R18, SRZ ;  /* 0x0000000000127805 */ /* 0x000fe4000001ff00 */
[----:B------:R-:W-:Y:S01]  /*0fa0*/  CS2R R16, SRZ ;  /* 0x0000000000107805 */ /* 0x000fe2000001ff00 */
[----:B------:R-:W1:Y:S01]  /*0fb0*/  LDC R11, c[0x0][0x28c] ;  /* 0x0000a300ff0b7b82 */ /* 0x000e620000000800 */
[----:B----4-:R-:W4:Y:S01]  /*0fc0*/  SHFL.IDX PT, R10, R10, RZ, 0x1f ;  /* 0x00001fff0a0a7589 */ /* 0x010f2200000e0000 */
[----:B------:R-:W-:-:S02]  /*0fd0*/  CS2R R20, SRZ ;  /* 0x0000000000147805 */ /* 0x000fc4000001ff00 */
[----:B------:R-:W-:Y:S02]  /*0fe0*/  CS2R R22, SRZ ;  /* 0x0000000000167805 */ /* 0x000fe4000001ff00 */
[----:B------:R-:W-:Y:S02]  /*0ff0*/  CS2R R88, SRZ ;  /* 0x0000000000587805 */ /* 0x000fe4000001ff00 */
[----:B------:R-:W-:Y:S02]  /*1000*/  CS2R R90, SRZ ;  /* 0x00000000005a7805 */ /* 0x000fe4000001ff00 */
[----:B------:R-:W-:Y:S02]  /*1010*/  CS2R R92, SRZ ;  /* 0x00000000005c7805 */ /* 0x000fe4000001ff00 */
[----:B------:R-:W-:Y:S02]  /*1020*/  CS2R R96, SRZ ;  /* 0x0000000000607805 */ /* 0x000fe4000001ff00 */
        /* <DEDUP_REMOVED lines=16> */
[----:B-1----:R-:W-:Y:S02]  /*1130*/  ISETP.GE.AND P0, PT, R11, 0x1, PT ;  /* 0x000000010b00780c */ /* 0x002fe40003f06270 */
[----:B------:R-:W-:Y:S02]  /*1140*/  CS2R R128, SRZ ;  /* 0x0000000000807805 */ /* 0x000fe4000001ff00 */
[----:B----4-:R-:W-:-:S02]  /*1150*/  R2UR UR8, R10 ;  /* 0x000000000a0872ca */ /* 0x010fc400000e0000 */
[----:B------:R-:W-:Y:S02]  /*1160*/  CS2R R130, SRZ ;  /* 0x0000000000827805 */ /* 0x000fe4000001ff00 */
[----:B------:R-:W-:Y:S02]  /*1170*/  CS2R R132, SRZ ;  /* 0x0000000000847805 */ /* 0x000fe4000001ff00 */
[----:B------:R-:W-:Y:S02]  /*1180*/  CS2R R134, SRZ ;  /* 0x0000000000867805 */ /* 0x000fe4000001ff00 */
[----:B------:R-:W-:Y:S02]  /*1190*/  CS2R R136, SRZ ;  /* 0x0000000000887805 */ /* 0x000fe4000001ff00 */
[----:B------:R-:W-:Y:S02]  /*11a0*/  CS2R R138, SRZ ;  /* 0x00000000008a7805 */ /* 0x000fe4000001ff00 */
[----:B------:R-:W-:Y:S01]  /*11b0*/  CS2R R140, SRZ ;  /* 0x00000000008c7805 */ /* 0x000fe2000001ff00 */
[----:B------:R-:W-:Y:S01]  /*11c0*/  IMAD.MOV.U32 R143, RZ, RZ, RZ ;  /* 0x000000ffff8f7224 */ /* 0x000fe200078e00ff */
[----:B------:R-:W-:Y:S01]  /*11d0*/  CS2R R56, SRZ ;  /* 0x0000000000387805 */ /* 0x000fe2000001ff00 */
[----:B------:R-:W-:Y:S01]  /*11e0*/  IMAD.MOV.U32 R145, RZ, RZ, RZ ;  /* 0x000000ffff917224 */ /* 0x000fe200078e00ff */
[----:B------:R-:W-:Y:S01]  /*11f0*/  CS2R R58, SRZ ;  /* 0x00000000003a7805 */ /* 0x000fe2000001ff00 */
[----:B--23--:R-:W-:Y:S01]  /*1200*/  IMAD.U32 R13, RZ, RZ, UR4 ;  /* 0x00000004ff0d7e24 */ /* 0x00cfe2000f8e00ff */
[----:B------:R-:W-:Y:S01]  /*1210*/  CS2R R60, SRZ ;  /* 0x00000000003c7805 */ /* 0x000fe2000001ff00 */
[----:B------:R-:W-:Y:S01]  /*1220*/  ULEA.HI UR10, UR8, UR8, URZ, 0x1 ;  /* 0x00000008080a7291 */ /* 0x000fe2000f8f083f */
[----:B------:R-:W-:-:S02]  /*1230*/  CS2R R62, SRZ ;  /* 0x00000000003e7805 */ /* 0x000fc4000001ff00 */
[----:B------:R-:W-:Y:S02]  /*1240*/  CS2R R64, SRZ ;  /* 0x0000000000407805 */ /* 0x000fe4000001ff00 */
[----:B------:R-:W-:Y:S01]  /*1250*/  CS2R R66, SRZ ;  /* 0x0000000000427805 */ /* 0x000fe2000001ff00 */
[----:B------:R-:W-:Y:S01]  /*1260*/  ULOP3.LUT UR11, UR10, 0xffffe, URZ, 0xc0, !UPT ;  /* 0x000ffffe0a0b7892 */ /* 0x000fe2000f8ec03f */
[----:B------:R-:W-:Y:S01]  /*1270*/  CS2R R68, SRZ ;  /* 0x0000000000447805 */ /* 0x000fe2000001ff00 */
[----:B0-----:R-:W-:Y:S01]  /*1280*/  ULEA UR10, UR13, UR12, 0x18 ;  /* 0x0000000c0d0a7291 */ /* 0x001fe2000f8ec03f */
[----:B------:R-:W-:Y:S01]  /*1290*/  CS2R R70, SRZ ;  /* 0x0000000000467805 */ /* 0x000fe2000001ff00 */
[----:B------:R-:W-:Y:S01]  /*12a0*/  UIADD3 UR11, UR8, -UR11, URZ ;  /* 0x8000000b080b7290 */ /* 0x000fe2000fffe03f */
[----:B------:R-:W-:Y:S02]  /*12b0*/  CS2R R72, SRZ ;  /* 0x0000000000487805 */ /* 0x000fe4000001ff00 */
[----:B------:R-:W-:Y:S01]  /*12c0*/  CS2R R74, SRZ ;  /* 0x00000000004a7805 */ /* 0x000fe2000001ff00 */
[----:B------:R-:W-:Y:S01]  /*12d0*/  UMOV UR8, URZ ;  /* 0x0000003f00087c82 */ /* 0x000fe20008000000 */
[----:B------:R-:W-:Y:S01]  /*12e0*/  ULEA UR11, UR11, UR10, 0xc ;  /* 0x0000000a0b0b7291 */ /* 0x000fe2000f8e603f */
[----:B------:R-:W-:-:S02]  /*12f0*/  CS2R R76, SRZ ;  /* 0x00000000004c7805 */ /* 0x000fc4000001ff00 */
[----:B------:R-:W-:Y:S02]  /*1300*/  CS2R R78, SRZ ;  /* 0x00000000004e7805 */ /* 0x000fe4000001ff00 */
[----:B------:R-:W-:Y:S01]  /*1310*/  CS2R R80, SRZ ;  /* 0x0000000000507805 */ /* 0x000fe2000001ff00 */
[----:B------:R-:W-:Y:S01]  /*1320*/  UIADD3 UR11, UR11, 0x100, URZ ;  /* 0x000001000b0b7890 */ /* 0x000fe2000fffe03f */
[----:B------:R-:W-:Y:S02]  /*1330*/  CS2R R82, SRZ ;  /* 0x0000000000527805 */ /* 0x000fe4000001ff00 */
[----:B------:R-:W-:Y:S02]  /*1340*/  CS2R R84, SRZ ;  /* 0x0000000000547805 */ /* 0x000fe4000001ff00 */
[----:B------:R-:W-:Y:S01]  /*1350*/  CS2R R86, SRZ ;  /* 0x0000000000567805 */ /* 0x000fe2000001ff00 */
[----:B------:R-:W-:Y:S01]  /*1360*/  USHF.R.U32.HI UR11, URZ, 0x4, UR11 ;  /* 0x000000043f0b7899 */ /* 0x000fe2000801160b */
[----:B------:R-:W-:-:S02]  /*1370*/  CS2R R24, SRZ ;  /* 0x0000000000187805 */ /* 0x000fc4000001ff00 */
[----:B------:R-:W-:Y:S02]  /*1380*/  CS2R R26, SRZ ;  /* 0x00000000001a7805 */ /* 0x000fe4000001ff00 */
[----:B------:R-:W-:Y:S01]  /*1390*/  CS2R R28, SRZ ;  /* 0x00000000001c7805 */ /* 0x000fe2000001ff00 */
[----:B------:R-:W-:Y:S01]  /*13a0*/  ULOP3.LUT UR11, UR11, 0x3fff, URZ, 0xc0, !UPT ;  /* 0x00003fff0b0b7892 */ /* 0x000fe2000f8ec03f */
        /* <DEDUP_REMOVED lines=12> */
[----:B------:R-:W-:Y:S01]  /*1470*/  CS2R R54, SRZ ;  /* 0x0000000000367805 */ /* 0x000fe2000001ff00 */
[----:B------:R-:W-:Y:S06]  /*1480*/  @!P0 BRA `(.L_x_13) ;  /* 0x0000000800588947 */ /* 0x000fec0003800000 */
[----:B------:R-:W-:-:S13]  /*1490*/  ISETP.NE.AND P1, PT, R142, 0x3, PT ;  /* 0x000000038e00780c */ /* 0x000fda0003f25270 */
[----:B------:R-:W-:Y:S05]  /*14a0*/  @!P1 BRA `(.L_x_14) ;  /* 0x0000000000049947 */ /* 0x000fea0003800000 */
[----:B------:R-:W-:Y:S01]  /*14b0*/  BPT.TRAP 0x1 ;  /* 0x000000040000795c */ /* 0x000fe20000300000 */
.L_x_14:
[----:B------:R-:W-:Y:S01]  /*14c0*/  ULEA UR6, UR5, UR10, 0x3 ;  /* 0x0000000a05067291 */ /* 0x000fe2000f8e183f */
[----:B------:R-:W-:-:S05]  /*14d0*/  IMAD.U32 R10, RZ, RZ, UR4 ;  /* 0x00000004ff0a7e24 */ /* 0x000fca000f8e00ff */
[----:B------:R-:W-:-:S04]  /*14e0*/  SHF.L.U32 R10, R10, 0x1f, RZ ;  /* 0x0000001f0a0a7819 */ /* 0x000fc800000006ff */
[----:B------:R0:W1:Y:S01]  /*14f0*/  SYNCS.PHASECHK.TRANS64.TRYWAIT P0, [UR6], R10 ;  /* 0x0000000aff0075a7 */ /* 0x0000620008000146 */
[----:B------:R-:W-:Y:S05]  /*1500*/  @!P1 BRA `(.L_x_15) ;  /* 0x0000000000049947 */ /* 0x000fea0003800000 */
[----:B------:R-:W-:Y:S01]  /*1510*/  BPT.TRAP 0x1 ;  /* 0x000000040000795c */ /* 0x000fe20000300000 */
.L_x_15:
[----:B-1----:R-:W-:Y:S05]  /*1520*/  @P0 BRA `(.L_x_16) ;  /* 0x0000000000080947 */ /* 0x002fea0003800000 */
[----:B------:R-:W1:Y:S02]  /*1530*/  SYNCS.PHASECHK.TRANS64.TRYWAIT P0, [UR6], R10 ;  /* 0x0000000aff0075a7 */ /* 0x000e640008000146 */
[----:B-1----:R-:W-:Y:S05]  /*1540*/  @!P0 BRA `(.L_x_17) ;  /* 0x0000007c00b48947 */ /* 0x002fea0003800000 */
.L_x_16:
[----:B------:R-:W-:Y:S01]  /*1550*/  UIADD3 UR6, UR10, 0x10100, URZ ;  /* 0x000101000a067890 */ /* 0x000fe2000fffe03f */
[----:B------:R-:W-:Y:S01]  /*1560*/  WARPGROUP.ARRIVE ;  /* 0x00000000000079c5 */ /* 0x000fe20000000000 */
[----:B------:R-:W-:Y:S01]  /*1570*/  ULOP3.LUT UR8, UR11, 0x10000, URZ, 0xfc, !UPT ;  /* 0x000100000b087892 */ /* 0x000fe2000f8efc3f */
[----:B------:R-:W-:Y:S01]  /*1580*/  CS2R R18, SRZ ;  /* 0x0000000000127805 */ /* 0x000fe2000001ff00 */
[----:B------:R-:W-:Y:S01]  /*1590*/  USHF.R.U32.HI UR6, URZ, 0x4, UR6 ;  /* 0x000000043f067899 */ /* 0x000fe20008011606 */
[----:B------:R-:W-:Y:S01]  /*15a0*/  CS2R R16, SRZ ;  /* 0x0000000000107805 */ /* 0x000fe2000001ff00 */
[----:B------:R-:W-:Y:S01]  /*15b0*/  ULEA UR8, UR5, UR8, 0xa ;  /* 0x0000000805087291 */ /* 0x000fe2000f8e503f */
[----:B------:R-:W-:Y:S01]  /*15c0*/  CS2R R20, SRZ ;  /* 0x0000000000147805 */ /* 0x000fe2000001ff00 */
[----:B------:R-:W-:Y:S01]  /*15d0*/  ULOP3.LUT UR6, UR6, 0x3fff, URZ, 0xc0, !UPT ;  /* 0x00003fff06067892 */ /* 0x000fe2000f8ec03f */
[----:B------:R-:W-:Y:S01]  /*15e0*/  CS2R R22, SRZ ;  /* 0x0000000000167805 */ /* 0x000fe2000001ff00 */
[----:B------:R-:W-:Y:S01]  /*15f0*/  UMOV UR13, 0x80000020 ;  /* 0x80000020000d7882 */ /* 0x000fe20000000000 */
[----:B------:R-:W-:Y:S01]  /*1600*/  UMOV UR15, 0x80000020 ;  /* 0x80000020000f7882 */ /* 0x000fe20000000000 */
[----:B------:R-:W-:Y:S01]  /*1610*/  ULOP3.LUT UR6, UR6, 0x10000, URZ, 0xfc, !UPT ;  /* 0x0001000006067892 */ /* 0x000fe2000f8efc3f */
[----:B------:R-:W-:Y:S01]  /*1620*/  CS2R R88, SRZ ;  /* 0x0000000000587805 */ /* 0x000fe2000001ff00 */
[----:B------:R-:W-:Y:S01]  /*1630*/  UMOV UR12, UR8 ;  /* 0x00000008000c7c82 */ /* 0x000fe20008000000 */
[----:B------:R-:W-:Y:S01]  /*1640*/  CS2R R90, SRZ ;  /* 0x00000000005a7805 */ /* 0x000fe2000001ff00 */
[----:B------:R-:W-:Y:S01]  /*1650*/  ULEA UR7, UR5, UR6, 0x8 ;  /* 0x0000000605077291 */ /* 0x000fe2000f8e403f */
[----:B------:R-:W-:Y:S01]  /*1660*/  CS2R R92, SRZ ;  /* 0x00000000005c7805 */ /* 0x000fe2000001ff00 */
[----:B------:R-:W-:Y:S01]  /*1670*/  UIADD3 UR6, UR8, 0x200, URZ ;  /* 0x0000020008067890 */ /* 0x000fe2000fffe03f */
[----:B------:R-:W-:-:S02]  /*1680*/  CS2R R96, SRZ ;  /* 0x0000000000607805 */ /* 0x000fc4000001ff00 */
[----:B------:R-:W-:Y:S02]  /*1690*/  CS2R R94, SRZ ;  /* 0x00000000005e7805 */ /* 0x000fe4000001ff00 */
[----:B------:R-:W-:Y:S02]  /*16a0*/  CS2R R98, SRZ ;  /* 0x0000000000627805 */ /* 0x000fe4000001ff00 */
[----:B------:R-:W-:Y:S01]  /*16b0*/  CS2R R100, SRZ ;  /* 0x0000000000647805 */ /* 0x000fe2000001ff00 */
[----:B------:R-:W-:Y:S01]  /*16c0*/  UMOV UR14, UR7 ;  /* 0x00000007000e7c82 */ /* 0x000fe20008000000 */
[----:B------:R-:W-:Y:S01]  /*16d0*/  CS2R R102, SRZ ;  /* 0x0000000000667805 */ /* 0x000fe2000001ff00 */
[----:B------:R-:W-:Y:S01]  /*16e0*/  QGMMA.64x64x32.F32.E5M2.E5M2 R56, gdesc[UR12], RZ, !UPT ;  /* 0x00e000000c3879f3 */ /* 0x000fe2000c7038ff */
[----:B------:R-:W-:Y:S01]  /*16f0*/  UMOV UR12, UR6 ;  /* 0x00000006000c7c82 */ /* 0x000fe20008000000 */
[----:B------:R-:W-:Y:S01]  /*1700*/  UMOV UR13, 0x80000020 ;  /* 0x80000020000d7882 */ /* 0x000fe20000000000 */
[----:B------:R-:W-:Y:S01]  /*1710*/  UMOV UR6, 0x2 ;  /* 0x0000000200067882 */ /* 0x000fe20000000000 */
[----:B------:R-:W-:Y:S01]  /*1720*/  QGMMA.64x64x32.F32.E5M2.E5M2 R24, gdesc[UR12], RZ, !UPT ;  /* 0x00e000000c1879f3 */ /* 0x000fe2000c7038ff */
[----:B------:R-:W-:Y:S01]  /*1730*/  UIADD3 UR14, UR7, 0x2, URZ ;  /* 0x00000002070e7890 */ /* 0x000fe2000fffe03f */
[----:B------:R-:W-:Y:S01]  /*1740*/  CS2R R104, SRZ ;  /* 0x0000000000687805 */ /* 0x000fe2000001ff00 */
[----:B------:R-:W-:Y:S01]  /*1750*/  UIADD3 UR12, UR8, 0x2, URZ ;  /* 0x00000002080c7890 */ /* 0x000fe2000fffe03f */
[----:B------:R-:W-:Y:S01]  /*1760*/  CS2R R108, SRZ ;  /* 0x00000000006c7805 */ /* 0x000fe2000001ff00 */
[----:B------:R-:W-:Y:S01]  /*1770*/  ULDC UR7, c[0x0][0x50c] ;  /* 0x0001430000077ab9 */ /* 0x000fe20000000800 */
[----:B------:R-:W-:Y:S01]  /*1780*/  UIADD3 UR8, UR8, 0x202, URZ ;  /* 0x0000020208087890 */ /* 0x000fe2000fffe03f */
[----:B------:R-:W-:Y:S01]  /*1790*/  CS2R R106, SRZ ;  /* 0x00000000006a7805 */ /* 0x000fe2000001ff00 */
[----:B------:R-:W-:Y:S01]  /*17a0*/  UISETP.NE.AND UP0, UPT, UR7, 0x2, UPT ;  /* 0x000000020700788c */ /* 0x000fe2000bf05270 */
[----:B------:R-:W-:Y:S01]  /*17b0*/  CS2R R110, SRZ ;  /* 0x00000000006e7805 */ /* 0x000fe2000001ff00 */
[----:B------:R-:W-:Y:S01]  /*17c0*/  UMOV UR13, 0x80000020 ;  /* 0x80000020000d7882 */ /* 0x000fe20000000000 */
[----:B------:R-:W-:Y:S01]  /*17d0*/  UMOV UR15, 0x80000020 ;  /* 0x80000020000f7882 */ /* 0x000fe20000000000 */
[----:B------:R-:W-:Y:S01]  /*17e0*/  USEL UR7, URZ, 0x1, UP0 ;  /* 0x000000013f077887 */ /* 0x000fe20008000000 */
[----:B------:R-:W-:-:S02]  /*17f0*/  CS2R R112, SRZ ;  /* 0x0000000000707805 */ /* 0x000fc4000001ff00 */
[----:B------:R-:W-:Y:S02]  /*1800*/  CS2R R114, SRZ ;  /* 0x0000000000727805 */ /* 0x000fe4000001ff00 */
[----:B------:R-:W-:Y:S02]  /*1810*/  CS2R R116, SRZ ;  /* 0x0000000000747805 */ /* 0x000fe4000001ff00 */
[----:B------:R-:W-:Y:S02]  /*1820*/  CS2R R118, SRZ ;  /* 0x0000000000767805 */ /* 0x000fe4000001ff00 */
[----:B------:R-:W-:Y:S02]  /*1830*/  CS2R R120, SRZ ;  /* 0x0000000000787805 */ /* 0x000fe4000001ff00 */
[----:B------:R-:W-:Y:S02]  /*1840*/  ISETP.NE.AND P0, PT, RZ, UR7, PT ;  /* 0x00000007ff007c0c */ /* 0x000fe4000bf05270 */
        /* <DEDUP_REMOVED lines=10> */
[----:B------:R-:W-:Y:S02]  /*18f0*/  IMAD.MOV.U32 R143, RZ, RZ, RZ ;  /* 0x000000ffff8f7224 */ /* 0x000fe400078e00ff */
[----:B------:R-:W-:Y:S01]  /*1900*/  IMAD.MOV.U32 R145, RZ, RZ, RZ ;  /* 0x000000ffff917224 */ /* 0x000fe200078e00ff */
[----:B------:R-:W-:Y:S01]  /*1910*/  QGMMA.64x64x32.F32.E5M2.E5M2 R56, gdesc[UR12], R56 ;  /* 0x00e000000c3879f3 */ /* 0x000fe20008703838 */
[----:B------:R-:W-:Y:S01]  /*1920*/  UMOV UR12, UR8 ;  /* 0x00000008000c7c82 */ /* 0x000fe20008000000 */
[----:B------:R-:W-:-:S02]  /*1930*/  UMOV UR13, 0x80000020 ;  /* 0x80000020000d7882 */ /* 0x000fc40000000000 */
[----:B------:R-:W-:Y:S01]  /*1940*/  QGMMA.64x64x32.F32.E5M2.E5M2 R24, gdesc[UR12], R24, gsb0 ;  /* 0x00e000000c1879f3 */ /* 0x000fe20008003818 */
[----:B------:R-:W-:Y:S05]  /*1950*/  @!P0 BRA `(.L_x_18) ;  /* 0x0000000400088947 */ /* 0x000fea0003800000 */
[----:B------:R-:W-:Y:S02]  /*1960*/  WARPGROUP.DEPBAR.LE gsb0, 0x0 ;  /* 0x00008000000079c5 */ /* 0x000fe40000010000 */
[----:B------:R-:W-:-:S01]  /*1970*/  FADD R145, RZ, R56 ;  /* 0x00000038ff917221 */ /* 0x000fc20000000000 */
[----:B------:R-:W-:Y:S01]  /*1980*/  FADD R140, RZ, R57 ;  /* 0x00000039ff8c7221 */ /* 0x000fe20000000000 */
        /* <DEDUP_REMOVED lines=62> */
[----:B------:R-:W-:-:S06]  /*1d70*/  UMOV UR6, URZ ;  /* 0x0000003f00067c82 */ /* 0x000fcc0008000000 */
.L_x_18:
[----:B------:R-:W-:-:S04]  /*1d80*/  UIADD3 UR18, UR5, 0x1, URZ ;  /* 0x0000000105127890 */ /* 0x000fc8000fffe03f */
[----:B------:R-:W-:-:S04]  /*1d90*/  UISETP.NE.AND UP0, UPT, UR18, 0x4, UPT ;  /* 0x000000041200788c */ /* 0x000fc8000bf05270 */
[----:B------:R-:W-:Y:S02]  /*1da0*/  USEL UR8, URZ, 0x1, UP0 ;  /* 0x000000013f087887 */ /* 0x000fe40008000000 */
[----:B------:R-:W-:Y:S02]  /*1db0*/  USEL UR18, UR18, URZ, UP0 ;  /* 0x0000003f12127287 */ /* 0x000fe40008000000 */
[----:B------:R-:W-:-:S06]  /*1dc0*/  ULOP3.LUT UR8, UR4, UR8, URZ, 0x3c, !UPT ;  /* 0x0000000804087292 */ /* 0x000fcc000f8e3c3f */
[----:B------:R-:W-:Y:S01]  /*1dd0*/  IMAD.U32 R13, RZ, RZ, UR8 ;  /* 0x00000008ff0d7e24 */ /* 0x000fe2000f8e00ff */
[----:B------:R-:W-:-:S06]  /*1de0*/  UMOV UR8, 0x1 ;  /* 0x0000000100087882 */ /* 0x000fcc0000000000 */
.L_x_13:
[----:B------:R-:W-:-:S04]  /*1df0*/  UISETP.LT.AND UP0, UPT, UR9, 0x1, UPT ;  /* 0x000000010900788c */ /* 0x000fc8000bf01270 */
[----:B------:R-:W-:-:S04]  /*1e00*/  USEL UR12, UR9, 0x1, UP0 ;  /* 0x00000001090c7887 */ /* 0x000fc80008000000 */
[----:B------:R-:W-:-:S04]  /*1e10*/  UIADD3 UR12, UR9, -UR12, URZ ;  /* 0x8000000c090c7290 */ /* 0x000fc8000fffe03f */
[----:B------:R-:W-:-:S06]  /*1e20*/  UISETP.GE.AND UP0, UPT, UR12, 0x1, UPT ;  /* 0x000000010c00788c */ /* 0x000fcc000bf06270 */
[----:B------:R-:W-:-:S13]  /*1e30*/  PLOP3.LUT P0, PT, PT, PT, UP0, 0x80, 0x0 ;  /* 0x000000000000781c */ /* 0x000fda0003f0f008 */
[----:B------:R-:W-:Y:S05]  /*1e40*/  @!P0 BRA `(.L_x_19) ;  /* 0x00000008002c8947 */ /* 0x000fea0003800000 */
[----:B01----:R-:W-:Y:S01]  /*1e50*/  IMAD.U32 R10, RZ, RZ, UR12 ;  /* 0x0000000cff0a7e24 */ /* 0x003fe2000f8e00ff */
[----:B------:R-:W-:Y:S01]  /*1e60*/  UMOV UR19, UR5 ;  /* 0x0000000500137c82 */ /* 0x000fe20008000000 */
[----:B------:R-:W-:-:S05]  /*1e70*/  ULDC UR21, c[0x0][0x50c] ;  /* 0x0001430000157ab9 */ /* 0x000fca0000000800 */
.L_x_27:
[----:B------:R-:W-:-:S13]  /*1e80*/  ISETP.NE.AND P1, PT, R142, 0x3, PT ;  /* 0x000000038e00780c */ /* 0x000fda0003f25270 */
[----:B01----:R-:W-:Y:S05]  /*1e90*/  @!P1 BRA `(.L_x_20) ;  /* 0x0000000000049947 */ /* 0x003fea0003800000 */
[----:B------:R-:W-:Y:S01]  /*1ea0*/  BPT.TRAP 0x1 ;  /* 0x000000040000795c */ /* 0x000fe20000300000 */
.L_x_20:
[----:B------:R-:W0:Y:S01]  /*1eb0*/  S2UR UR12, SR_CgaCtaId ;  /* 0x00000000000c79c3 */ /* 0x000e220000008800 */
[----:B------:R-:W-:Y:S01]  /*1ec0*/  UMOV UR10, 0x400 ;  /* 0x00000400000a7882 */ /* 0x000fe20000000000 */
[----:B------:R-:W-:Y:S01]  /*1ed0*/  SHF.L.U32 R11, R13, 0x1f, RZ ;  /* 0x0000001f0d0b7819 */ /* 0x000fe200000006ff */
[----:B0-----:R-:W-:-:S04]  /*1ee0*/  ULEA UR10, UR12, UR10, 0x18 ;  /* 0x0000000a0c0a7291 */ /* 0x001fc8000f8ec03f */
[----:B------:R-:W-:-:S09]  /*1ef0*/  ULEA UR12, UR18, UR10, 0x3 ;  /* 0x0000000a120c7291 */ /* 0x000fd2000f8e183f */
[----:B------:R0:W1:Y:S01]  /*1f00*/  SYNCS.PHASECHK.TRANS64.TRYWAIT P0, [UR12], R11 ;  /* 0x0000000bff0075a7 */ /* 0x000062000800014c */
[----:B------:R-:W-:Y:S05]  /*1f10*/  @!P1 BRA `(.L_x_21) ;  /* 0x0000000000049947 */ /* 0x000fea0003800000 */
[----:B------:R-:W-:Y:S01]  /*1f20*/  BPT.TRAP 0x1 ;  /* 0x000000040000795c */ /* 0x000fe20000300000 */
.L_x_21:
[----:B-1----:R-:W-:Y:S05]  /*1f30*/  @P0 BRA `(.L_x_22) ;  /* 0x0000000000080947 */ /* 0x002fea0003800000 */
[----:B------:R-:W1:Y:S02]  /*1f40*/  SYNCS.PHASECHK.TRANS64.TRYWAIT P0, [UR12], R11 ;  /* 0x0000000bff0075a7 */ /* 0x000e64000800014c */
[----:B-1----:R-:W-:Y:S05]  /*1f50*/  @!P0 BRA `(.L_x_23) ;  /* 0x0000007400488947 */ /* 0x002fea0003800000 */
.L_x_22:
[----:B------:R-:W-:Y:S01]  /*1f60*/  UIADD3 UR12, UR10, 0x10100, URZ ;  /* 0x000101000a0c7890 */ /* 0x000fe2000fffe03f */
[----:B------:R-:W-:Y:S01]  /*1f70*/  WARPGROUP.ARRIVE ;  /* 0x00000000000079c5 */ /* 0x000fe20000000000 */
[----:B------:R-:W-:Y:S02]  /*1f80*/  UISETP.NE.AND UP0, UPT, UR7, URZ, UPT ;  /* 0x0000003f0700728c */ /* 0x000fe4000bf05270 */
[----:B------:R-:W-:Y:S02]  /*1f90*/  USHF.R.U32.HI UR12, URZ, 0x4, UR12 ;  /* 0x000000043f0c7899 */ /* 0x000fe4000801160c */
[----:B------:R-:W-:Y:S02]  /*1fa0*/  USEL UR8, UR8, URZ, !UP0 ;  /* 0x0000003f08087287 */ /* 0x000fe4000c000000 */
[----:B------:R-:W-:Y:S02]  /*1fb0*/  ULOP3.LUT UR12, UR12, 0x3fff, URZ, 0xc0, !UPT ;  /* 0x00003fff0c0c7892 */ /* 0x000fe4000f8ec03f */
[----:B------:R-:W-:-:S02]  /*1fc0*/  ULOP3.LUT UR7, UR11, 0x10000, URZ, 0xfc, !UPT ;  /* 0x000100000b077892 */ /* 0x000fc4000f8efc3f */
[----:B------:R-:W-:Y:S02]  /*1fd0*/  ULOP3.LUT UR12, UR12, 0x10000, URZ, 0xfc, !UPT ;  /* 0x000100000c0c7892 */ /* 0x000fe4000f8efc3f */
[----:B------:R-:W-:Y:S02]  /*1fe0*/  UISETP.NE.U32.AND UP0, UPT, UR8, URZ, UPT ;  /* 0x0000003f0800728c */ /* 0x000fe4000bf05070 */
[----:B------:R-:W-:Y:S02]  /*1ff0*/  ULEA UR8, UR18, UR7, 0xa ;  /* 0x0000000712087291 */ /* 0x000fe4000f8e503f */
[----:B------:R-:W-:Y:S02]  /*2000*/  ULEA UR7, UR18, UR12, 0x8 ;  /* 0x0000000c12077291 */ /* 0x000fe4000f8e403f */
[----:B------:R-:W-:Y:S01]  /*2010*/  UIADD3 UR20, UR8, 0x200, URZ ;  /* 0x0000020008147890 */ /* 0x000fe2000fffe03f */
[----:B------:R-:W-:Y:S02]  /*2020*/  UMOV UR13, 0x80000020 ;  /* 0x80000020000d7882 */ /* 0x000fe40000000000 */
[----:B------:R-:W-:Y:S01]  /*2030*/  UMOV UR12, UR8 ;  /* 0x00000008000c7c82 */ /* 0x000fe20008000000 */
[----:B------:R-:W-:Y:S01]  /*2040*/  UMOV UR15, 0x80000020 ;  /* 0x80000020000f7882 */ /* 0x000fe20000000000 */
[----:B------:R-:W-:Y:S01]  /*2050*/  UMOV UR14, UR7 ;  /* 0x00000007000e7c82 */ /* 0x000fe20008000000 */
[----:B------:R-:W-:Y:S01]  /*2060*/  UIADD3 UR6, UR6, 0x2, URZ ;  /* 0x0000000206067890 */ /* 0x000fe2000fffe03f */
[----:B------:R-:W-:Y:S01]  /*2070*/  QGMMA.64x64x32.F32.E5M2.E5M2 R56, gdesc[UR12], R56, UP0 ;  /* 0x00e000000c3879f3 */ /* 0x000fe2000bf03838 */
[----:B------:R-:W-:Y:S01]  /*2080*/  UMOV UR12, UR20 ;  /* 0x00000014000c7c82 */ /* 0x000fe20008000000 */
[----:B------:R-:W-:-:S02]  /*2090*/  UMOV UR13, 0x80000020 ;  /* 0x80000020000d7882 */ /* 0x000fc40000000000 */
[----:B------:R-:W-:Y:S01]  /*20a0*/  QGMMA.64x64x32.F32.E5M2.E5M2 R24, gdesc[UR12], R24, UP0 ;  /* 0x00e000000c1879f3 */ /* 0x000fe2000bf03818 */
[----:B------:R-:W-:Y:S02]  /*20b0*/  UIADD3 UR12, UR8, 0x2, URZ ;  /* 0x00000002080c7890 */ /* 0x000fe4000fffe03f */
[----:B------:R-:W-:Y:S02]  /*20c0*/  UIADD3 UR14, UR7, 0x2, URZ ;  /* 0x00000002070e7890 */ /* 0x000fe4000fffe03f */
[----:B------:R-:W-:Y:S01]  /*20d0*/  UIADD3 UR8, UR8, 0x202, URZ ;  /* 0x0000020208087890 */ /* 0x000fe2000fffe03f */
[----:B------:R-:W-:Y:S01]  /*20e0*/  UMOV UR13, 0x80000020 ;  /* 0x80000020000d7882 */ /* 0x000fe20000000000 */
[----:B------:R-:W-:Y:S01]  /*20f0*/  UMOV UR15, 0x80000020 ;  /* 0x80000020000f7882 */ /* 0x000fe20000000000 */
[----:B------:R-:W-:-:S04]  /*2100*/  UISETP.NE.AND UP0, UPT, UR6, UR21, UPT ;  /* 0x000000150600728c */ /* 0x000fc8000bf05270 */
[----:B------:R-:W-:-:S06]  /*2110*/  USEL UR7, URZ, 0x1, UP0 ;  /* 0x000000013f077887 */ /* 0x000fcc0008000000 */
[----:B------:R-:W-:Y:S01]  /*2120*/  ISETP.NE.AND P0, PT, RZ, UR7, PT ;  /* 0x00000007ff007c0c */ /* 0x000fe2000bf05270 */
[----:B------:R-:W-:Y:S01]  /*2130*/  QGMMA.64x64x32.F32.E5M2.E5M2 R56, gdesc[UR12], R56 ;  /* 0x00e000000c3879f3 */ /* 0x000fe20008703838 */
[----:B------:R-:W-:Y:S01]  /*2140*/  UMOV UR12, UR8 ;  /* 0x00000008000c7c82 */ /* 0x000fe20008000000 */
[----:B------:R-:W-:Y:S02]  /*2150*/  UMOV UR13, 0x80000020 ;  /* 0x80000020000d7882 */ /* 0x000fe40000000000 */
[----:B------:R-:W-:Y:S03]  /*2160*/  QGMMA.64x64x32.F32.E5M2.E5M2 R24, gdesc[UR12], R24, gsb0 ;  /* 0x00e000000c1879f3 */ /* 0x000fe60008003818 */
[----:B------:R-:W-:-:S05]  /*2170*/  WARPGROUP.DEPBAR.LE gsb0, 0x1 ;  /* 0x00008000000079c5 */ /* 0x000fca0000010100 */
[----:B------:R-:W-:Y:S05]  /*2180*/  @!P0 BRA `(.L_x_24) ;  /* 0x0000000400088947 */ /* 0x000fea0003800000 */
[----:B------:R-:W-:Y:S02]  /*2190*/  WARPGROUP.DEPBAR.LE gsb0, 0x0 ;  /* 0x00008000000079c5 */ /* 0x000fe40000010000 */
[----:B------:R-:W-:-:S01]  /*21a0*/  FADD R145, R56, R145 ;  /* 0x0000009138917221 */ /* 0x000fc20000000000 */
[----:B------:R-:W-:Y:S01]  /*21b0*/  FADD R140, R57, R140 ;  /* 0x0000008c398c7221 */ /* 0x000fe20000000000 */
        /* <DEDUP_REMOVED lines=62> */
[----:B------:R-:W-:-:S06]  /*25a0*/  UMOV UR6, URZ ;  /* 0x0000003f00067c82 */ /* 0x000fcc0008000000 */
.L_x_24:
[----:B------:R-:W-:Y:S05]  /*25b0*/  @!P1 BRA `(.L_x_25) ;  /* 0x0000000000049947 */ /* 0x000fea0003800000 */
[----:B------:R-:W-:Y:S01]  /*25c0*/  BPT.TRAP 0x1 ;  /* 0x000000040000795c */ /* 0x000fe20000300000 */
.L_x_25:
[----:B------:R-:W-:Y:S01]  /*25d0*/  ULEA UR8, UR19, UR10, 0x3 ;  /* 0x0000000a13087291 */ /* 0x000fe2000f8e183f */
[----:B------:R-:W-:-:S03]  /*25e0*/  ISETP.GT.U32.AND P0, PT, R4, 0x1, PT ;  /* 0x000000010400780c */ /* 0x000fc60003f04070 */
[----:B------:R-:W-:-:S04]  /*25f0*/  UIADD3 UR8, UR8, 0x20, URZ ;  /* 0x0000002008087890 */ /* 0x000fc8000fffe03f */
[----:B------:R-:W-:-:S09]  /*2600*/  UPRMT UR8, URZ, 0x654, UR8 ;  /* 0x000006543f087896 */ /* 0x000fd20008000008 */
[----:B------:R-:W-:Y:S01]  /*2610*/  SYNCS.ARRIVE.TRANS64.RED.A1T0 RZ, [UR8], RZ ;  /* 0x000000ffffff79a7 */ /* 0x000fe20008100408 */
[----:B------:R-:W-:Y:S05]  /*2620*/  @P0 BRA `(.L_x_26) ;  /* 0x0000000000040947 */ /* 0x000fea0003800000 */
[----:B------:R-:W-:Y:S01]  /*2630*/  BPT.TRAP 0x1 ;  /* 0x000000040000795c */ /* 0x000fe20000300000 */
.L_x_26:
[----:B------:R-:W-:Y:S01]  /*2640*/  UIADD3 UR18, UR18, 0x1, URZ ;  /* 0x0000000112127890 */ /* 0x000fe2000fffe03f */
[C---:B------:R-:W-:Y:S01]  /*2650*/  ISETP.GT.AND P0, PT, R10.reuse, 0x1, PT ;  /* 0x000000010a00780c */ /* 0x040fe20003f04270 */
[----:B------:R-:W-:Y:S01]  /*2660*/  UIADD3 UR19, UR19, 0x1, URZ ;  /* 0x0000000113137890 */ /* 0x000fe2000fffe03f */
[----:B------:R-:W-:Y:S01]  /*2670*/  VIADD R10, R10, 0xffffffff ;  /* 0xffffffff0a0a7836 */ /* 0x000fe20000000000 */
[----:B------:R-:W-:Y:S02]  /*2680*/  UISETP.NE.AND UP0, UPT, UR18, 0x4, UPT ;  /* 0x000000041200788c */ /* 0x000fe4000bf05270 */
[----:B------:R-:W-:Y:S02]  /*2690*/  UISETP.NE.AND UP1, UPT, UR19, 0x4, UPT ;  /* 0x000000041300788c */ /* 0x000fe4000bf25270 */
[----:B------:R-:W-:Y:S02]  /*26a0*/  USEL UR8, URZ, 0x1, UP0 ;  /* 0x000000013f087887 */ /* 0x000fe40008000000 */
[----:B------:R-:W-:-:S02]  /*26b0*/  USEL UR18, UR18, URZ, UP0 ;  /* 0x0000003f12127287 */ /* 0x000fc40008000000 */
[----:B------:R-:W-:Y:S02]  /*26c0*/  USEL UR19, UR19, URZ, UP1 ;  /* 0x0000003f13137287 */ /* 0x000fe40008800000 */
[----:B------:R-:W-:Y:S01]  /*26d0*/  LOP3.LUT R13, R13, UR8, RZ, 0x3c, !PT ;  /* 0x000000080d0d7c12 */ /* 0x000fe2000f8e3cff */
[----:B------:R-:W-:Y:S01]  /*26e0*/  UMOV UR8, 0x1 ;  /* 0x0000000100087882 */ /* 0x000fe20000000000 */
[----:B------:R-:W-:Y:S08]  /*26f0*/  @P0 BRA `(.L_x_27) ;  /* 0xfffffff400e00947 */ /* 0x000ff0000383ffff */
.L_x_19:
[----:B------:R-:W-:Y:S01]  /*2700*/  UISETP.NE.AND UP0, UPT, UR6, URZ, UPT ;  /* 0x0000003f0600728c */ /* 0x000fe2000bf05270 */
[----:B01----:R-:W0:Y:S03]  /*2710*/  LDC R10, c[0x0][0x28c] ;  /* 0x0000a300ff0a7b82 */ /* 0x003e260000000800 */
[----:B------:R-:W-:-:S06]  /*2720*/  USEL UR6, URZ, 0x1, !UP0 ;  /* 0x000000013f067887 */ /* 0x000fcc000c000000 */
[----:B------:R-:W-:Y:S02]  /*2730*/  ISETP.NE.AND P0, PT, RZ, UR6, PT ;  /* 0x00000006ff007c0c */ /* 0x000fe4000bf05270 */
[----:B0-----:R-:W-:-:S11]  /*2740*/  ISETP.GE.AND P1, PT, R10, 0x1, PT ;  /* 0x000000010a00780c */ /* 0x001fd60003f26270 */
[----:B------:R-:W-:Y:S05]  /*2750*/  @!P0 BRA `(.L_x_28) ;  /* 0x0000000400048947 */ /* 0x000fea0003800000 */
[----:B------:R-:W-:Y:S02]  /*2760*/  WARPGROUP.DEPBAR.LE gsb0, 0x0 ;  /* 0x00008000000079c5 */ /* 0x000fe40000010000 */
[----:B------:R-:W-:Y:S01]  /*2770*/  FADD R145, R56, R145 ;  /* 0x0000009138917221 */ /* 0x000fe20000000000 */
        /* <DEDUP_REMOVED lines=62> */
[----:B------:R-:W-:-:S07]  /*2b60*/  FADD R18, R18, R55 ;  /* 0x0000003712127221 */ /* 0x000fce0000000000 */
.L_x_28:
[----:B------:R-:W-:Y:S02]  /*2b70*/  WARPGROUP.DEPBAR.LE gsb0, 0x0 ;  /* 0x00008000000079c5 */ /* 0x000fe40000010000 */
[----:B------:R-:W-:Y:S05]  /*2b80*/  @!P1 BRA `(.L_x_29) ;  /* 0x0000000000389947 */ /* 0x000fea0003800000 */
[----:B------:R-:W-:-:S13]  /*2b90*/  ISETP.NE.AND P0, PT, R142, 0x3, PT ;  /* 0x000000038e00780c */ /* 0x000fda0003f05270 */
[----:B------:R-:W-:Y:S05]  /*2ba0*/  @!P0 BRA `(.L_x_30) ;  /* 0x0000000000048947 */ /* 0x000fea0003800000 */
[----:B------:R-:W-:Y:S01]  /*2bb0*/  BPT.TRAP 0x1 ;  /* 0x000000040000795c */ /* 0x000fe20000300000 */
.L_x_30:
[----:B------:R-:W-:Y:S01]  /*2bc0*/  UISETP.LT.AND UP0, UPT, UR9, 0x1, UPT ;  /* 0x000000010900788c */ /* 0x000fe2000bf01270 */
[----:B------:R-:W-:-:S03]  /*2bd0*/  ISETP.GT.U32.AND P0, PT, R4, 0x1, PT ;  /* 0x000000010400780c */ /* 0x000fc60003f04070 */
[----:B------:R-:W-:-:S04]  /*2be0*/  USEL UR6, UR9, 0x1, UP0 ;  /* 0x0000000109067887 */ /* 0x000fc80008000000 */
[----:B------:R-:W-:-:S04]  /*2bf0*/  UIADD3 UR6, UR5, UR9, -UR6 ;  /* 0x0000000905067290 */ /* 0x000fc8000fffe806 */
[----:B------:R-:W-:-:S04]  /*2c00*/  USHF.L.U32 UR6, UR6, 0x3, URZ ;  /* 0x0000000306067899 */ /* 0x000fc8000800063f */
[----:B------:R-:W-:-:S04]  /*2c10*/  ULOP3.LUT UR6, UR6, 0x18, URZ, 0xc0, !UPT ;  /* 0x0000001806067892 */ /* 0x000fc8000f8ec03f */
[----:B------:R-:W-:-:S04]  /*2c20*/  UIADD3 UR6, UR10, 0x20, UR6 ;  /* 0x000000200a067890 */ /* 0x000fc8000fffe006 */
[----:B------:R-:W-:-:S09]  /*2c30*/  UPRMT UR6, URZ, 0x654, UR6 ;  /* 0x000006543f067896 */ /* 0x000fd20008000006 */
[----:B------:R-:W-:Y:S01]  /*2c40*/  SYNCS.ARRIVE.TRANS64.RED.A1T0 RZ, [UR6], RZ ;  /* 0x000000ffffff79a7 */ /* 0x000fe20008100406 */
[----:B------:R-:W-:Y:S05]  /*2c50*/  @P0 BRA `(.L_x_29) ;  /* 0x0000000000040947 */ /* 0x000fea0003800000 */
[----:B------:R-:W-:Y:S01]  /*2c60*/  BPT.TRAP 0x1 ;  /* 0x000000040000795c */ /* 0x000fe20000300000 */
.L_x_29:
[----:B------:R-:W0:Y:S01]  /*2c70*/  LDC R14, c[0x0][0x288] ;  /* 0x0000a200ff0e7b82 */ /* 0x000e220000000800 */
[----:B------:R-:W-:Y:S01]  /*2c80*/  IMAD.SHL.U32 R33, R6, 0x40, RZ ;  /* 0x0000004006217824 */ /* 0x000fe200078e00ff */
[--C-:B------:R-:W-:Y:S01]  /*2c90*/  SHF.R.U32.HI R10, RZ, 0x2, R0.reuse ;  /* 0x00000002ff0a7819 */ /* 0x100fe20000011600 */
[----:B------:R-:W-:Y:S01]  /*2ca0*/  IMAD.SHL.U32 R34, R7, 0x100, RZ ;  /* 0x0000010007227824 */ /* 0x000fe200078e00ff */
[C---:B------:R-:W-:Y:S01]  /*2cb0*/  LOP3.LUT R12, R0.reuse, 0x60, RZ, 0xc0, !PT ;  /* 0x00000060000c7812 */ /* 0x040fe200078ec0ff */
[----:B------:R-:W-:Y:S01]  /*2cc0*/  ULDC UR6, c[0x0][0x284] ;  /* 0x0000a10000067ab9 */ /* 0x000fe20000000800 */
[----:B------:R-:W-:Y:S01]  /*2cd0*/  SHF.R.U32.HI R13, RZ, 0x7, R0 ;  /* 0x00000007ff0d7819 */ /* 0x000fe20000011600 */
[----:B------:R-:W-:Y:S01]  /*2ce0*/  IMAD.SHL.U32 R26, R0, 0x2, RZ ;  /* 0x00000002001a7824 */ /* 0x000fe200078e00ff */
[----:B------:R-:W-:Y:S01]  /*2cf0*/  LOP3.LUT R11, R10, 0x7, RZ, 0xc0, !PT ;  /* 0x000000070a0b7812 */ /* 0x000fe200078ec0ff */
[----:B------:R-:W-:Y:S01]  /*2d00*/  IMAD.MOV.U32 R32, RZ, RZ, -0x1 ;  /* 0xffffffffff207424 */ /* 0x000fe200078e00ff */
[----:B------:R-:W-:-:S02]  /*2d10*/  SHF.R.U32.HI R12, RZ, 0x1, R12 ;  /* 0x00000001ff0c7819 */ /* 0x000fc4000001160c */
[----:B------:R-:W-:Y:S02]  /*2d20*/  LOP3.LUT R10, R13, 0x1, RZ, 0xc0, !PT ;  /* 0x000000010d0a7812 */ /* 0x000fe400078ec0ff */
[----:B------:R-:W-:Y:S02]  /*2d30*/  IADD3 R15, RZ, -R12, -R11 ;  /* 0x8000000cff0f7210 */ /* 0x000fe40007ffe80b */
[----:B------:R-:W-:Y:S01]  /*2d40*/  LOP3.LUT R13, R0, 0x3, RZ, 0xc0, !PT ;  /* 0x00000003000d7812 */ /* 0x000fe200078ec0ff */
[C---:B------:R-:W-:Y:S01]  /*2d50*/  IMAD.SHL.U32 R24, R10.reuse, 0x40, RZ ;  /* 0x000000400a187824 */ /* 0x040fe200078e00ff */
[----:B------:R-:W-:Y:S01]  /*2d60*/  LOP3.LUT R26, R33, 0x6, R26, 0xf8, !PT ;  /* 0x00000006211a7812 */ /* 0x000fe200078ef81a */
[----:B------:R-:W-:-:S03]  /*2d70*/  IMAD R15, R10, -0x40, R15 ;  /* 0xffffffc00a0f7824 */ /* 0x000fc600078e020f */
[----:B------:R-:W-:Y:S01]  /*2d80*/  LOP3.LUT R35, R24, 0x40, R11, 0xe2, !PT ;  /* 0x0000004018237812 */ /* 0x000fe200078ee20b */
[----:B------:R-:W-:Y:S01]  /*2d90*/  IMAD.WIDE R24, R7, 0x100, RZ ;  /* 0x0000010007187825 */ /* 0x000fe200078e02ff */
[----:B0-----:R-:W-:-:S03]  /*2da0*/  ISETP.GE.AND P0, PT, R33, R14, PT ;  /* 0x0000000e2100720c */ /* 0x001fc60003f06270 */
[----:B------:R-:W-:Y:S01]  /*2db0*/  IMAD R6, R13, -0x2, R14 ;  /* 0xfffffffe0d067824 */ /* 0x000fe200078e020e */
[C---:B------:R-:W-:Y:S02]  /*2dc0*/  ISETP.GE.OR P0, PT, R34.reuse, UR6, P0 ;  /* 0x0000000622007c0c */ /* 0x040fe40008706670 */
[----:B------:R-:W-:Y:S01]  /*2dd0*/  IADD3 R34, -R34, UR6, R15 ;  /* 0x0000000622227c10 */ /* 0x000fe2000fffe10f */
[----:B------:R-:W-:Y:S01]  /*2de0*/  IMAD.IADD R33, R6, 0x1, -R33 ;  /* 0x0000000106217824 */ /* 0x000fe200078e0a21 */
[----:B------:R-:W-:-:S09]  /*2df0*/  LOP3.LUT R35, R24, R35, R12, 0xfe, !PT ;  /* 0x0000002318237212 */ /* 0x000fd200078efe0c */
[----:B------:R-:W-:Y:S05]  /*2e00*/  @P0 BRA `(.L_x_31) ;  /* 0x0000004800200947 */ /* 0x000fea0003800000 */
[----:B------:R-:W0:Y:S01]  /*2e10*/  LDC.64 R30, c[0x0][0x5c8] ;  /* 0x00017200ff1e7b82 */ /* 0x000e220000000a00 */
[----:B------:R-:W-:Y:S01]  /*2e20*/  SHF.R.S32.HI R36, RZ, 0x1f, R5 ;  /* 0x0000001fff247819 */ /* 0x000fe20000011405 */
[----:B------:R-:W-:Y:S01]  /*2e30*/  ULDC.64 UR6, c[0x0][0x5d0] ;  /* 0x0001740000067ab9 */ /* 0x000fe20000000a00 */
[----:B------:R-:W-:Y:S01]  /*2e40*/  SHF.R.S32.HI R27, RZ, 0x1f, R26 ;  /* 0x0000001fff1b7819 */ /* 0x000fe2000001141a */
[----:B------:R-:W-:Y:S02]  /*2e50*/  BSSY B0, `(.L_x_31) ;  /* 0x0000483000007945 */ /* 0x000fe40003800000 */
[----:B------:R-:W-:-:S04]  /*2e60*/  IMAD R6, R36, UR6, RZ ;  /* 0x0000000624067c24 */ /* 0x000fc8000f8e02ff */
[C---:B------:R-:W-:Y:S02]  /*2e70*/  IMAD R11, R5.reuse, UR7, R6 ;  /* 0x00000007050b7c24 */ /* 0x040fe4000f8e0206 */
[----:B------:R-:W-:Y:S01]  /*2e80*/  IMAD.WIDE.U32 R6, R5, UR6, R26 ;  /* 0x0000000605067c25 */ /* 0x000fe2000f8e001a */
[----:B------:R-:W-:-:S03]  /*2e90*/  ULDC.64 UR6, c[0x0][0x5c0] ;  /* 0x0001700000067ab9 */ /* 0x000fc60000000a00 */
[----:B------:R-:W-:Y:S02]  /*2ea0*/  IMAD.IADD R7, R7, 0x1, R11 ;  /* 0x0000000107077824 */ /* 0x000fe400078e020b */
[----:B0-----:R-:W-:Y:S01]  /*2eb0*/  IMAD R10, R25, R30, RZ ;  /* 0x0000001e190a7224 */ /* 0x001fe200078e02ff */
[----:B------:R-:W-:-:S03]  /*2ec0*/  SHF.L.U64.HI R28, R30, 0x7, R31 ;  /* 0x000000071e1c7819 */ /* 0x000fc6000001021f */
[C---:B------:R-:W-:Y:S02]  /*2ed0*/  IMAD R13, R35.reuse, R31, R10 ;  /* 0x0000001f230d7224 */ /* 0x040fe400078e020a */
[----:B------:R-:W-:-:S04]  /*2ee0*/  IMAD.WIDE.U32 R10, R35, R30, R6 ;  /* 0x0000001e230a7225 */ /* 0x000fc800078e0006 */
[----:B------:R-:W-:Y:S01]  /*2ef0*/  IMAD.IADD R11, R11, 0x1, R13 ;  /* 0x000000010b0b7824 */ /* 0x000fe200078e020d */
[----:B------:R-:W-:Y:S01]  /*2f00*/  IADD3 R14, P2, R10, UR6, RZ ;  /* 0x000000060a0e7c10 */ /* 0x000fe2000ff5e0ff */
[C---:B------:R-:W-:Y:S01]  /*2f10*/  IMAD.SHL.U32 R7, R30.reuse, 0x80, RZ ;  /* 0x000000801e077824 */ /* 0x040fe200078e00ff */
[C---:B------:R-:W-:Y:S02]  /*2f20*/  LEA R6, P4, R30.reuse, R10, 0x3 ;  /* 0x0000000a1e067211 */ /* 0x040fe400078818ff */
[----:B------:R-:W-:Y:S02]  /*2f30*/  IADD3.X R15, R11, UR7, RZ, P2, !PT ;  /* 0x000000070b0f7c10 */ /* 0x000fe400097fe4ff */
[----:B---3-5:R-:W-:Y:S02]  /*2f40*/  FSETP.NEU.AND P2, PT, R9, RZ, PT ;  /* 0x000000ff0900720b */ /* 0x028fe40003f4d000 */
[----:B------:R-:W-:Y:S02]  /*2f50*/  LEA.HI.X R29, R30, R11, R31, 0x3, P4 ;  /* 0x0000000b1e1d7211 */ /* 0x000fe400020f1c1f */
[----:B------:R-:W-:-:S02]  /*2f60*/  IADD3 R12, P4, R6, UR6, RZ ;  /* 0x00000006060c7c10 */ /* 0x000fc4000ff9e0ff */
[--C-:B------:R-:W-:Y:S02]  /*2f70*/  IADD3 R10, P1, P0, R10, UR6, R7.reuse ;  /* 0x000000060a0a7c10 */ /* 0x100fe4000f83e007 */
[----:B------:R-:W-:Y:S02]  /*2f80*/  IADD3 R6, P5, P6, R6, UR6, R7 ;  /* 0x0000000606067c10 */ /* 0x000fe4000febe007 */
[--C-:B------:R-:W-:Y:S02]  /*2f90*/  IADD3.X R11, R11, UR7, R28.reuse, P1, P0 ;  /* 0x000000070b0b7c10 */ /* 0x100fe40008fe041c */
[C---:B------:R-:W-:Y:S02]  /*2fa0*/  IADD3.X R13, R29.reuse, UR7, RZ, P4, !PT ;  /* 0x000000071d0d7c10 */ /* 0x040fe4000a7fe4ff */
[----:B------:R-:W-:Y:S01]  /*2fb0*/  IADD3.X R7, R29, UR7, R28, P5, P6 ;  /* 0x000000071d077c10 */ /* 0x000fe2000afec41c */
[----:B------:R-:W-:Y:S06]  /*2fc0*/  @!P2 BRA `(.L_x_32) ;  /* 0x00000034009ca947 */ /* 0x000fec0003800000 */
[----:B------:R-:W-:Y:S01]  /*2fd0*/  ULDC.64 UR6, c[0x0][0x5b8] ;  /* 0x00016e0000067ab9 */ /* 0x000fe20000000a00 */
[----:B------:R-:W-:Y:S01]  /*2fe0*/  ISETP.GE.AND P0, PT, R34, 0x1, PT ;  /* 0x000000012200780c */ /* 0x000fe20003f06270 */
[----:B------:R-:W-:Y:S01]  /*2ff0*/  IMAD R28, R36, UR6, RZ ;  /* 0x00000006241c7c24 */ /* 0x000fe2000f8e02ff */
[----:B------:R-:W-:Y:S01]  /*3000*/  ULDC.64 UR10, c[0x0][0x5a8] ;  /* 0x00016a00000a7ab9 */ /* 0x000fe20000000a00 */
[----:B------:R-:W-:Y:S01]  /*3010*/  IMAD.WIDE.U32 R26, R5, UR6, R26 ;  /* 0x00000006051a7c25 */ /* 0x000fe2000f8e001a */
[----:B------:R-:W-:Y:S01]  /*3020*/  ISETP.LT.OR P4, PT, R33, 0x1, !P0 ;  /* 0x000000012100780c */ /* 0x000fe20004781670 */
[----:B------:R-:W-:Y:S02]  /*3030*/  BSSY B1, `(.L_x_33) ;  /* 0x000000c000017945 */ /* 0x000fe40003800000 */
[----:B------:R-:W-:Y:S01]  /*3040*/  IMAD R5, R5, UR7, R28 ;  /* 0x0000000705057c24 */ /* 0x000fe2000f8e021c */
[----:B------:R-:W-:Y:S02]  /*3050*/  ULDC.64 UR6, c[0x0][0x5b0] ;  /* 0x00016c0000067ab9 */ /* 0x000fe40000000a00 */
[----:B------:R-:W-:-:S02]  /*3060*/  IMAD R30, R25, UR6, RZ ;  /* 0x00000006191e7c24 */ /* 0x000fc4000f8e02ff */
[----:B------:R-:W-:Y:S02]  /*3070*/  IMAD.IADD R27, R27, 0x1, R5 ;  /* 0x000000011b1b7824 */ /* 0x000fe400078e0205 */
[C---:B------:R-:W-:Y:S02]  /*3080*/  IMAD R5, R35.reuse, UR7, R30 ;  /* 0x0000000723057c24 */ /* 0x040fe4000f8e021e */
[----:B------:R-:W-:-:S03]  /*3090*/  IMAD.WIDE.U32 R28, R35, UR6, R26 ;  /* 0x00000006231c7c25 */ /* 0x000fc6000f8e001a */
[----:B------:R-:W-:-:S04]  /*30a0*/  IADD3 R28, P1, R28, UR10, RZ ;  /* 0x0000000a1c1c7c10 */ /* 0x000fc8000ff3e0ff */
[--C-:B------:R-:W-:Y:S02]  /*30b0*/  IADD3.X R29, R29, UR11, R5.reuse, P1, !PT ;  /* 0x0000000b1d1d7c10 */ /* 0x100fe40008ffe405 */
[----:B------:R-:W-:Y:S01]  /*30c0*/  PRMT R5, RZ, 0x7610, R5 ;  /* 0x00007610ff057816 */ /* 0x000fe20000000005 */
[----:B------:R-:W-:Y:S06]  /*30d0*/  @P4 BRA `(.L_x_34) ;  /* 0x0000000000044947 */ /* 0x000fec0003800000 */
[----:B------:R0:W5:Y:S02]  /*30e0*/  LDG.E.U8 R5, desc[UR16][R28.64] ;  /* 0x000000101c057981 */ /* 0x000164000c1e1100 */
.L_x_34:
[----:B------:R-:W-:Y:S05]  /*30f0*/  BSYNC B1 ;  /* 0x0000000000017941 */ /* 0x000fea0003800000 */
.L_x_33:
[----:B-----5:R-:W-:Y:S01]  /*3100*/  LOP3.LUT R5, R5, 0xff, RZ, 0xc0, !PT ;  /* 0x000000ff05057812 */ /* 0x020fe200078ec0ff */
[----:B------:R-:W-:Y:S01]  /*3110*/  BSSY B1, `(.L_x_35) ;  /* 0x000000b000017945 */ /* 0x000fe20003800000 */
[----:B------:R-:W-:Y:S02]  /*3120*/  ISETP.LT.OR P2, PT, R33, 0x2, !P0 ;  /* 0x000000022100780c */ /* 0x000fe40004741670 */
[----:B------:R-:W-:-:S05]  /*3130*/  F2FP.F16.E5M2.UNPACK_B R5, R5 ;  /* 0x00000005ff05723e */ /* 0x000fca00020004ff */
[----:B------:R-:W-:Y:S01]  /*3140*/  HADD2.F32 R30, -RZ, R5.H0_H0 ;  /* 0x20000005ff1e7230 */ /* 0x000fe20000004100 */
[----:B------:R-:W-:-:S04]  /*3150*/  PRMT R5, RZ, 0x7610, R5 ;  /* 0x00007610ff057816 */ /* 0x000fc80000000005 */
[----:B------:R-:W-:-:S04]  /*3160*/  FMUL R30, R30, R9 ;  /* 0x000000091e1e7220 */ /* 0x000fc80000400000 */
[----:B--2---:R-:W-:-:S05]  /*3170*/  FFMA R30, R145, R8, R30 ;  /* 0x00000008911e7223 */ /* 0x004fca000000001e */
[----:B------:R-:W-:-:S05]  /*3180*/  F2FP.SATFINITE.E5M2.F32.PACK_AB_MERGE_C R31, RZ, R30, RZ ;  /* 0x0000001eff1f723e */ /* 0x000fca00048060ff */
[----:B------:R1:W-:Y:S01]  /*3190*/  @!P4 STG.E.U8 desc[UR16][R14.64], R31 ;  /* 0x0000001f0e00c986 */ /* 0x0003e2000c101110 */
[----:B------:R-:W-:Y:S05]  /*31a0*/  @P2 BRA `(.L_x_36) ;  /* 0x0000000000042947 */ /* 0x000fea0003800000 */
[----:B------:R2:W5:Y:S02]  /*31b0*/  LDG.E.U8 R5, desc[UR16][R28.64+0x1] ;  /* 0x000001101c057981 */ /* 0x000564000c1e1100 */
.L_x_36:
[----:B------:R-:W-:Y:S05]  /*31c0*/  BSYNC B1 ;  /* 0x0000000000017941 */ /* 0x000fea0003800000 */
.L_x_35:
[----:B-----5:R-:W-:Y:S01]  /*31d0*/  LOP3.LUT R5, R5, 0xff, RZ, 0xc0, !PT ;  /* 0x000000ff05057812 */ /* 0x020fe200078ec0ff */
[----:B------:R-:W-:Y:S01]  /*31e0*/  BSSY B1, `(.L_x_37) ;  /* 0x0000013000017945 */ /* 0x000fe20003800000 */
[----:B------:R-:W-:Y:S02]  /*31f0*/  IADD3 R37, P1, R35, 0x8, RZ ;  /* 0x0000000823257810 */ /* 0x000fe40007f3e0ff */
[----:B------:R-:W-:-:S03]  /*3200*/  F2FP.F16.E5M2.UNPACK_B R5, R5 ;  /* 0x00000005ff05723e */ /* 0x000fc600020004ff */
[----:B-1----:R-:W-:Y:S01]  /*3210*/  IMAD.X R31, RZ, RZ, R25, P1 ;  /* 0x000000ffff1f7224 */ /* 0x002fe200008e0619 */
[----:B------:R-:W-:Y:S01]  /*3220*/  ISETP.GE.AND P1, PT, R34, 0x9, PT ;  /* 0x000000092200780c */ /* 0x000fe20003f26270 */
[----:B------:R-:W-:Y:S02]  /*3230*/  HADD2.F32 R30, -RZ, R5.H0_H0 ;  /* 0x20000005ff1e7230 */ /* 0x000fe40000004100 */
[----:B------:R-:W-:Y:S01]  /*3240*/  IMAD R36, R31, UR6, RZ ;  /* 0x000000061f247c24 */ /* 0x000fe2000f8e02ff */
[----:B------:R-:W-:Y:S02]  /*3250*/  ISETP.LT.OR P5, PT, R33, 0x1, !P1 ;  /* 0x000000012100780c */ /* 0x000fe40004fa1670 */
[----:B------:R-:W-:Y:S01]  /*3260*/  FMUL R5, R30, R9 ;  /* 0x000000091e057220 */ /* 0x000fe20000400000 */
[----:B------:R-:W-:-:S04]  /*3270*/  IMAD.WIDE.U32 R30, R37, UR6, R26 ;  /* 0x00000006251e7c25 */ /* 0x000fc8000f8e001a */
[----:B------:R-:W-:Y:S01]  /*3280*/  FFMA R5, R140, R8, R5 ;  /* 0x000000088c057223 */ /* 0x000fe20000000005 */
[----:B------:R-:W-:Y:S01]  /*3290*/  IMAD R37, R37, UR7, R36 ;  /* 0x0000000725257c24 */ /* 0x000fe2000f8e0224 */
[----:B------:R-:W-:-:S03]  /*32a0*/  IADD3 R30, P4, R30, UR10, RZ ;  /* 0x0000000a1e1e7c10 */ /* 0x000fc6000ff9e0ff */
[----:B------:R-:W-:Y:S02]  /*32b0*/  F2FP.SATFINITE.E5M2.F32.PACK_AB_MERGE_C R39, RZ, R5, RZ ;  /* 0x00000005ff27723e */ /* 0x000fe400048060ff */
[----:B------:R-:W-:Y:S02]  /*32c0*/  IADD3.X R31, R31, UR11, R37, P4, !PT ;  /* 0x0000000b1f1f7c10 */ /* 0x000fe4000a7fe425 */
[----:B------:R-:W-:Y:S01]  /*32d0*/  PRMT R5, RZ, 0x7610, R5 ;  /* 0x00007610ff057816 */ /* 0x000fe20000000005 */
[----:B------:R1:W-:Y:S01]  /*32e0*/  @!P2 STG.E.U8 desc[UR16][R14.64+0x1], R39 ;  /* 0x000001270e00a986 */ /* 0x0003e2000c101110 */
[----:B------:R-:W-:Y:S05]  /*32f0*/  @P5 BRA `(.L_x_38) ;  /* 0x0000000000045947 */ /* 0x000fea0003800000 */
[----:B------:R3:W5:Y:S02]  /*3300*/  LDG.E.U8 R5, desc[UR16][R30.64] ;  /* 0x000000101e057981 */ /* 0x000764000c1e1100 */
.L_x_38:
[----:B------:R-:W-:Y:S05]  /*3310*/  BSYNC B1 ;  /* 0x0000000000017941 */ /* 0x000fea0003800000 */
.L_x_37:
[----:B-----5:R-:W-:Y:S01]  /*3320*/  LOP3.LUT R5, R5, 0xff, RZ, 0xc0, !PT ;  /* 0x000000ff05057812 */ /* 0x020fe200078ec0ff */
[----:B------:R-:W-:Y:S01]  /*3330*/  BSSY B1, `(.L_x_39) ;  /* 0x000000b000017945 */ /* 0x000fe20003800000 */
[----:B------:R-:W-:Y:S02]  /*3340*/  ISETP.LT.OR P2, PT, R33, 0x2, !P1 ;  /* 0x000000022100780c */ /* 0x000fe40004f41670 */
[----:B------:R-:W-:-:S05]  /*3350*/  F2FP.F16.E5M2.UNPACK_B R5, R5 ;  /* 0x00000005ff05723e */ /* 0x000fca00020004ff */
[----:B------:R-:W-:Y:S01]  /*3360*/  HADD2.F32 R36, -RZ, R5.H0_H0 ;  /* 0x20000005ff247230 */ /* 0x000fe20000004100 */
[----:B------:R-:W-:-:S04]  /*3370*/  PRMT R5, RZ, 0x7610, R5 ;  /* 0x00007610ff057816 */ /* 0x000fc80000000005 */
[----:B------:R-:W-:-:S04]  /*3380*/  FMUL R36, R36, R9 ;  /* 0x0000000924247220 */ /* 0x000fc80000400000 */
[----:B------:R-:W-:-:S05]  /*3390*/  FFMA R36, R143, R8, R36 ;  /* 0x000000088f247223 */ /* 0x000fca0000000024 */
[----:B------:R-:W-:-:S05]  /*33a0*/  F2FP.SATFINITE.E5M2.F32.PACK_AB_MERGE_C R37, RZ, R36, RZ ;  /* 0x00000024ff25723e */ /* 0x000fca00048060ff */
[----:B------:R4:W-:Y:S01]  /*33b0*/  @!P5 STG.E.U8 desc[UR16][R12.64], R37 ;  /* 0x000000250c00d986 */ /* 0x0009e2000c101110 */
[----:B------:R-:W-:Y:S05]  /*33c0*/  @P2 BRA `(.L_x_40) ;  /* 0x0000000000042947 */ /* 0x000fea0003800000 */
[----:B------:R0:W5:Y:S02]  /*33d0*/  LDG.E.U8 R5, desc[UR16][R30.64+0x1] ;  /* 0x000001101e057981 */ /* 0x000164000c1e1100 */
.L_x_40:
[----:B------:R-:W-:Y:S05]  /*33e0*/  BSYNC B1 ;  /* 0x0000000000017941 */ /* 0x000fea0003800000 */
.L_x_39:
[----:B-----5:R-:W-:Y:S01]  /*33f0*/  LOP3.LUT R5, R5, 0xff, RZ, 0xc0, !PT ;  /* 0x000000ff05057812 */ /* 0x020fe200078ec0ff */
[----:B------:R-:W-:Y:S01]  /*3400*/  BSSY B1, `(.L_x_41) ;  /* 0x000000b000017945 */ /* 0x000fe20003800000 */
[----:B------:R-:W-:Y:S02]  /*3410*/  ISETP.LT.OR P4, PT, R33, 0x9, !P0 ;  /* 0x000000092100780c */ /* 0x000fe40004781670 */
[----:B------:R-:W-:-:S05]  /*3420*/  F2FP.F16.E5M2.UNPACK_B R5, R5 ;  /* 0x00000005ff05723e */ /* 0x000fca00020004ff */
[----:B------:R-:W-:-:S05]  /*3430*/  HADD2.F32 R36, -RZ, R5.H0_H0 ;  /* 0x20000005ff247230 */ /* 0x000fca0000004100 */
[----:B------:R-:W-:-:S04]  /*3440*/  FMUL R5, R36, R9 ;  /* 0x0000000924057220 */ /* 0x000fc80000400000 */
[----:B------:R-:W-:-:S05]  /*3450*/  FFMA R5, R138, R8, R5 ;  /* 0x000000088a057223 */ /* 0x000fca0000000005 */
[----:B----4-:R-:W-:Y:S02]  /*3460*/  F2FP.SATFINITE.E5M2.F32.PACK_AB_MERGE_C R37, RZ, R5, RZ ;  /* 0x00000005ff25723e */ /* 0x010fe400048060ff */
[----:B------:R-:W-:-:S03]  /*3470*/  PRMT R5, RZ, 0x7610, R5 ;  /* 0x00007610ff057816 */ /* 0x000fc60000000005 */
[----:B------:R4:W-:Y:S01]  /*3480*/  @!P2 STG.E.U8 desc[UR16][R12.64+0x1], R37 ;  /* 0x000001250c00a986 */ /* 0x0009e2000c101110 */
[----:B------:R-:W-:Y:S05]  /*3490*/  @P4 BRA `(.L_x_42) ;  /* 0x0000000000044947 */ /* 0x000fea0003800000 */
[----:B------:R0:W5:Y:S02]  /*34a0*/  LDG.E.U8 R5, desc[UR16][R28.64+0x8] ;  /* 0x000008101c057981 */ /* 0x000164000c1e1100 */
.L_x_42:
[----:B------:R-:W-:Y:S05]  /*34b0*/  BSYNC B1 ;  /* 0x0000000000017941 */ /* 0x000fea0003800000 */
.L_x_41:
        /* <DEDUP_REMOVED lines=8> */
[----:B----4-:R-:W-:-:S05]  /*3540*/  F2FP.SATFINITE.E5M2.F32.PACK_AB_MERGE_C R37, RZ, R36, RZ ;  /* 0x00000024ff25723e */ /* 0x010fca00048060ff */
[----:B------:R4:W-:Y:S01]  /*3550*/  @!P4 STG.E.U8 desc[UR16][R14.64+0x8], R37 ;  /* 0x000008250e00c986 */ /* 0x0009e2000c101110 */
[----:B------:R-:W-:Y:S05]  /*3560*/  @P2 BRA `(.L_x_44) ;  /* 0x0000000000042947 */ /* 0x000fea0003800000 */
[----:B------:R0:W5:Y:S02]  /*3570*/  LDG.E.U8 R5, desc[UR16][R28.64+0x9] ;  /* 0x000009101c057981 */ /* 0x000164000c1e1100 */
.L_x_44:
[----:B------:R-:W-:Y:S05]  /*3580*/  BSYNC B1 ;  /* 0x0000000000017941 */ /* 0x000fea0003800000 */
.L_x_43:
        /* <DEDUP_REMOVED lines=12> */
.L_x_46:
[----:B------:R-:W-:Y:S05]  /*3650*/  BSYNC B1 ;  /* 0x0000000000017941 */ /* 0x000fea0003800000 */
.L_x_45:
        /* <DEDUP_REMOVED lines=12> */
.L_x_48:
[----:B------:R-:W-:Y:S05]  /*3720*/  BSYNC B1 ;  /* 0x0000000000017941 */ /* 0x000fea0003800000 */
.L_x_47:
        /* <DEDUP_REMOVED lines=12> */
.L_x_50:
[----:B------:R-:W-:Y:S05]  /*37f0*/  BSYNC B1 ;  /* 0x0000000000017941 */ /* 0x000fea0003800000 */
.L_x_49:
        /* <DEDUP_REMOVED lines=12> */
.L_x_52:
[----:B------:R-:W-:Y:S05]  /*38c0*/  BSYNC B1 ;  /* 0x0000000000017941 */ /* 0x000fea0003800000 */
.L_x_51:
        /* <DEDUP_REMOVED lines=12> */
.L_x_54:
[----:B------:R-:W-:Y:S05]  /*3990*/  BSYNC B1 ;  /* 0x0000000000017941 */ /* 0x000fea0003800000 */
.L_x_53:
        /* <DEDUP_REMOVED lines=12> */
.L_x_56:
[----:B------:R-:W-:Y:S05]  /*3a60*/  BSYNC B1 ;  /* 0x0000000000017941 */ /* 0x000fea0003800000 */
.L_x_55:
        /* <DEDUP_REMOVED lines=12> */
.L_x_58:
[----:B------:R-:W-:Y:S05]  /*3b30*/  BSYNC B1 ;  /* 0x0000000000017941 */ /* 0x000fea0003800000 */
.L_x_57:
        /* <DEDUP_REMOVED lines=12> */
.L_x_60:
[----:B------:R-:W-:Y:S05]  /*3c00*/  BSYNC B1 ;  /* 0x0000000000017941 */ /* 0x000fea0003800000 */
.L_x_59:
        /* <DEDUP_REMOVED lines=12> */
.L_x_62:
[----:B------:R-:W-:Y:S05]  /*3cd0*/  BSYNC B1 ;  /* 0x0000000000017941 */ /* 0x000fea0003800000 */
.L_x_61:
        /* <DEDUP_REMOVED lines=12> */
.L_x_64:
[----:B------:R-:W-:Y:S05]  /*3da0*/  BSYNC B1 ;  /* 0x0000000000017941 */ /* 0x000fea0003800000 */
.L_x_63:
        /* <DEDUP_REMOVED lines=12> */
.L_x_66:
[----:B------:R-:W-:Y:S05]  /*3e70*/  BSYNC B1 ;  /* 0x0000000000017941 */ /* 0x000fea0003800000 */
.L_x_65:
        /* <DEDUP_REMOVED lines=12> */
.L_x_68:
[----:B------:R-:W-:Y:S05]  /*3f40*/  BSYNC B1 ;  /* 0x0000000000017941 */ /* 0x000fea0003800000 */
.L_x_67:
        /* <DEDUP_REMOVED lines=12> */
.L_x_70:
[----:B------:R-:W-:Y:S05]  /*4010*/  BSYNC B1 ;  /* 0x0000000000017941 */ /* 0x000fea0003800000 */
.L_x_69:
        /* <DEDUP_REMOVED lines=12> */
.L_x_72:
[----:B------:R-:W-:Y:S05]  /*40e0*/  BSYNC B1 ;  /* 0x0000000000017941 */ /* 0x000fea0003800000 */
.L_x_71:
        /* <DEDUP_REMOVED lines=12> */
.L_x_74:
[----:B------:R-:W-:Y:S05]  /*41b0*/  BSYNC B1 ;  /* 0x0000000000017941 */ /* 0x000fea0003800000 */
.L_x_73:
        /* <DEDUP_REMOVED lines=12> */
.L_x_76:
[----:B------:R-:W-:Y:S05]  /*4280*/  BSYNC B1 ;  /* 0x0000000000017941 */ /* 0x000fea0003800000 */
.L_x_75:
        /* <DEDUP_REMOVED lines=12> */
.L_x_78:
[----:B------:R-:W-:Y:S05]  /*4350*/  BSYNC B1 ;  /* 0x0000000000017941 */ /* 0x000fea0003800000 */
.L_x_77:
        /* <DEDUP_REMOVED lines=12> */
.L_x_80:
[----:B------:R-:W-:Y:S05]  /*4420*/  BSYNC B1 ;  /* 0x0000000000017941 */ /* 0x000fea0003800000 */
.L_x_79:
        /* <DEDUP_REMOVED lines=12> */
.L_x_82:
[----:B------:R-:W-:Y:S05]  /*44f0*/  BSYNC B1 ;  /* 0x0000000000017941 */ /* 0x000fea0003800000 */
.L_x_81:
        /* <DEDUP_REMOVED lines=12> */
.L_x_84:
[----:B------:R-:W-:Y:S05]  /*45c0*/  BSYNC B1 ;  /* 0x0000000000017941 */ /* 0x000fea0003800000 */
.L_x_83:
        /* <DEDUP_REMOVED lines=12> */
.L_x_86:
[----:B------:R-:W-:Y:S05]  /*4690*/  BSYNC B1 ;  /* 0x0000000000017941 */ /* 0x000fea0003800000 */
.L_x_85:
        /* <DEDUP_REMOVED lines=12> */
.L_x_88:
[----:B------:R-:W-:Y:S05]  /*4760*/  BSYNC B1 ;  /* 0x0000000000017941 */ /* 0x000fea0003800000 */
.L_x_87:
        /* <DEDUP_REMOVED lines=12> */
.L_x_90:
[----:B------:R-:W-:Y:S05]  /*4830*/  BSYNC B1 ;  /* 0x0000000000017941 */ /* 0x000fea0003800000 */
.L_x_89:
        /* <DEDUP_REMOVED lines=12> */
.L_x_92:
[----:B------:R-:W-:Y:S05]  /*4900*/  BSYNC B1 ;  /* 0x0000000000017941 */ /* 0x000fea0003800000 */
.L_x_91:
[----:B-----5:R-:W-:Y:S01]  /*4910*/  LOP3.LUT R5, R5, 0xff, RZ, 0xc0, !PT ;  /* 0x000000ff05057812 */ /* 0x020fe200078ec0ff */
[----:B------:R-:W-:Y:S01]  /*4920*/  BSSY B1, `(.L_x_93) ;  /* 0x000000b000017945 */ /* 0x000fe20003800000 */
[----:B------:R-:W-:Y:S02]  /*4930*/  ISETP.LT.OR P2, PT, R33, 0x39, !P1 ;  /* 0x000000392100780c */ /* 0x000fe40004f41670 */
[----:B------:R-:W-:-:S05]  /*4940*/  F2FP.F16.E5M2.UNPACK_B R5, R5 ;  /* 0x00000005ff05723e */ /* 0x000fca00020004ff */
[----:B0-2---:R-:W-:-:S05]  /*4950*/  HADD2.F32 R28, -RZ, R5.H0_H0 ;  /* 0x20000005ff1c7230 */ /* 0x005fca0000004100 */
[----:B------:R-:W-:-:S04]  /*4960*/  FMUL R5, R28, R9 ;  /* 0x000000091c057220 */ /* 0x000fc80000400000 */
[----:B------:R-:W-:-:S05]  /*4970*/  FFMA R5, R112, R8, R5 ;  /* 0x0000000870057223 */ /* 0x000fca0000000005 */
[----:B------:R-:W-:Y:S02]  /*4980*/  F2FP.SATFINITE.E5M2.F32.PACK_AB_MERGE_C R29, RZ, R5, RZ ;  /* 0x00000005ff1d723e */ /* 0x000fe400048060ff */
[----:B------:R-:W-:-:S03]  /*4990*/  PRMT R5, RZ, 0x7610, R5 ;  /* 0x00007610ff057816 */ /* 0x000fc60000000005 */
[----:B------:R0:W-:Y:S01]  /*49a0*/  @!P0 STG.E.U8 desc[UR16][R14.64+0x39], R29 ;  /* 0x0000391d0e008986 */ /* 0x0001e2000c101110 */
[----:B------:R-:W-:Y:S05]  /*49b0*/  @P2 BRA `(.L_x_94) ;  /* 0x0000000000042947 */ /* 0x000fea0003800000 */
[----:B------:R2:W5:Y:S02]  /*49c0*/  LDG.E.U8 R5, desc[UR16][R30.64+0x38] ;  /* 0x000038101e057981 */ /* 0x000564000c1e1100 */
.L_x_94:
[----:B------:R-:W-:Y:S05]  /*49d0*/  BSYNC B1 ;  /* 0x0000000000017941 */ /* 0x000fea0003800000 */
.L_x_93:
[----:B-----5:R-:W-:Y:S01]  /*49e0*/  LOP3.LUT R5, R5, 0xff, RZ, 0xc0, !PT ;  /* 0x000000ff05057812 */ /* 0x020fe200078ec0ff */
[----:B------:R-:W-:Y:S01]  /*49f0*/  BSSY B1, `(.L_x_95) ;  /* 0x000000b000017945 */ /* 0x000fe20003800000 */
[----:B------:R-:W-:Y:S02]  /*4a00*/  ISETP.LT.OR P1, PT, R33, 0x3a, !P1 ;  /* 0x0000003a2100780c */ /* 0x000fe40004f21670 */
[----:B------:R-:W-:-:S05]  /*4a10*/  F2FP.F16.E5M2.UNPACK_B R5, R5 ;  /* 0x00000005ff05723e */ /* 0x000fca00020004ff */
[----:B01--4-:R-:W-:Y:S01]  /*4a20*/  HADD2.F32 R14, -RZ, R5.H0_H0 ;  /* 0x20000005ff0e7230 */ /* 0x013fe20000004100 */
[----:B------:R-:W-:-:S04]  /*4a30*/  PRMT R5, RZ, 0x7610, R5 ;  /* 0x00007610ff057816 */ /* 0x000fc80000000005 */
[----:B------:R-:W-:-:S04]  /*4a40*/  FMUL R14, R14, R9 ;  /* 0x000000090e0e7220 */ /* 0x000fc80000400000 */
[----:B------:R-:W-:-:S05]  /*4a50*/  FFMA R14, R115, R8, R14 ;  /* 0x00000008730e7223 */ /* 0x000fca000000000e */
[----:B------:R-:W-:-:S05]  /*4a60*/  F2FP.SATFINITE.E5M2.F32.PACK_AB_MERGE_C R15, RZ, R14, RZ ;  /* 0x0000000eff0f723e */ /* 0x000fca00048060ff */
[----:B------:R0:W-:Y:S01]  /*4a70*/  @!P2 STG.E.U8 desc[UR16][R12.64+0x38], R15 ;  /* 0x0000380f0c00a986 */ /* 0x0001e2000c101110 */
[----:B------:R-:W-:Y:S05]  /*4a80*/  @P1 BRA `(.L_x_96) ;  /* 0x0000000000041947 */ /* 0x000fea0003800000 */
[----:B------:R1:W5:Y:S02]  /*4a90*/  LDG.E.U8 R5, desc[UR16][R30.64+0x39] ;  /* 0x000039101e057981 */ /* 0x000364000c1e1100 */
.L_x_96:
[----:B------:R-:W-:Y:S05]  /*4aa0*/  BSYNC B1 ;  /* 0x0000000000017941 */ /* 0x000fea0003800000 */
.L_x_95:
[----:B-----5:R-:W-:Y:S01]  /*4ab0*/  LOP3.LUT R5, R5, 0xff, RZ, 0xc0, !PT ;  /* 0x000000ff05057812 */ /* 0x020fe200078ec0ff */
[----:B------:R-:W-:Y:S01]  /*4ac0*/  BSSY B1, `(.L_x_97) ;  /* 0x0000013000017945 */ /* 0x000fe20003800000 */
[----:B------:R-:W-:Y:S02]  /*4ad0*/  IADD3 R29, P0, R35, 0x80, RZ ;  /* 0x00000080231d7810 */ /* 0x000fe40007f1e0ff */
[----:B------:R-:W-:-:S03]  /*4ae0*/  F2FP.F16.E5M2.UNPACK_B R5, R5 ;  /* 0x00000005ff05723e */ /* 0x000fc600020004ff */
[----:B0-----:R-:W-:Y:S01]  /*4af0*/  IMAD.X R15, RZ, RZ, R25, P0 ;  /* 0x000000ffff0f7224 */ /* 0x001fe200000e0619 */
        /* <DEDUP_REMOVED lines=9> */
[----:B-123--:R-:W-:Y:S02]  /*4b90*/  F2FP.SATFINITE.E5M2.F32.PACK_AB_MERGE_C R31, RZ, R5, RZ ;  /* 0x00000005ff1f723e */ /* 0x00efe400048060ff */
[----:B------:R-:W-:Y:S02]  /*4ba0*/  IADD3.X R15, R15, UR11, R29, P2, !PT ;  /* 0x0000000b0f0f7c10 */ /* 0x000fe400097fe41d */
[----:B------:R-:W-:Y:S01]  /*4bb0*/  PRMT R5, RZ, 0x7610, R5 ;  /* 0x00007610ff057816 */ /* 0x000fe20000000005 */
[----:B------:R0:W-:Y:S01]  /*4bc0*/  @!P1 STG.E.U8 desc[UR16][R12.64+0x39], R31 ;  /* 0x0000391f0c009986 */ /* 0x0001e2000c101110 */
[----:B------:R-:W-:Y:S05]  /*4bd0*/  @P4 BRA `(.L_x_98) ;  /* 0x0000000000044947 */ /* 0x000fea0003800000 */
[----:B------:R1:W5:Y:S02]  /*4be0*/  LDG.E.U8 R5, desc[UR16][R14.64] ;  /* 0x000000100e057981 */ /* 0x000364000c1e1100 */
.L_x_98:
[----:B------:R-:W-:Y:S05]  /*4bf0*/  BSYNC B1 ;  /* 0x0000000000017941 */ /* 0x000fea0003800000 */
.L_x_97:
[----:B-----5:R-:W-:Y:S01]  /*4c00*/  LOP3.LUT R5, R5, 0xff, RZ, 0xc0, !PT ;  /* 0x000000ff05057812 */ /* 0x020fe200078ec0ff */
[----:B------:R-:W-:Y:S01]  /*4c10*/  BSSY B1, `(.L_x_99) ;  /* 0x000000b000017945 */ /* 0x000fe20003800000 */
[----:B------:R-:W-:Y:S02]  /*4c20*/  ISETP.LT.OR P2, PT, R33, 0x2, !P0 ;  /* 0x000000022100780c */ /* 0x000fe40004741670 */
[----:B------:R-:W-:-:S05]  /*4c30*/  F2FP.F16.E5M2.UNPACK_B R5, R5 ;  /* 0x00000005ff05723e */ /* 0x000fca00020004ff */
[----:B0-----:R-:W-:Y:S01]  /*4c40*/  HADD2.F32 R12, -RZ, R5.H0_H0 ;  /* 0x20000005ff0c7230 */ /* 0x001fe20000004100 */
[----:B------:R-:W-:-:S04]  /*4c50*/  PRMT R5, RZ, 0x7610, R5 ;  /* 0x00007610ff057816 */ /* 0x000fc80000000005 */
[----:B------:R-:W-:-:S04]  /*4c60*/  FMUL R12, R12, R9 ;  /* 0x000000090c0c7220 */ /* 0x000fc80000400000 */
[----:B------:R-:W-:-:S05]  /*4c70*/  FFMA R12, R113, R8, R12 ;  /* 0x00000008710c7223 */ /* 0x000fca000000000c */
[----:B------:R-:W-:-:S05]  /*4c80*/  F2FP.SATFINITE.E5M2.F32.PACK_AB_MERGE_C R13, RZ, R12, RZ ;  /* 0x0000000cff0d723e */ /* 0x000fca00048060ff */
[----:B------:R0:W-:Y:S01]  /*4c90*/  @!P4 STG.E.U8 desc[UR16][R10.64], R13 ;  /* 0x0000000d0a00c986 */ /* 0x0001e2000c101110 */
[----:B------:R-:W-:Y:S05]  /*4ca0*/  @P2 BRA `(.L_x_100) ;  /* 0x0000000000042947 */ /* 0x000fea0003800000 */
[----:B------:R2:W5:Y:S02]  /*4cb0*/  LDG.E.U8 R5, desc[UR16][R14.64+0x1] ;  /* 0x000001100e057981 */ /* 0x000564000c1e1100 */
.L_x_100:
[----:B------:R-:W-:Y:S05]  /*4cc0*/  BSYNC B1 ;  /* 0x0000000000017941 */ /* 0x000fea0003800000 */
.L_x_99:
[----:B-----5:R-:W-:Y:S01]  /*4cd0*/  LOP3.LUT R5, R5, 0xff, RZ, 0xc0, !PT ;  /* 0x000000ff05057812 */ /* 0x020fe200078ec0ff */
[----:B------:R-:W-:Y:S01]  /*4ce0*/  BSSY B1, `(.L_x_101) ;  /* 0x0000013000017945 */ /* 0x000fe20003800000 */
[----:B------:R-:W-:Y:S02]  /*4cf0*/  IADD3 R35, P1, R35, 0x88, RZ ;  /* 0x0000008823237810 */ /* 0x000fe40007f3e0ff */
[----:B------:R-:W-:-:S03]  /*4d00*/  F2FP.F16.E5M2.UNPACK_B R5, R5 ;  /* 0x00000005ff05723e */ /* 0x000fc600020004ff */
[----:B------:R-:W-:Y:S01]  /*4d10*/  IMAD.X R24, RZ, RZ, R25, P1 ;  /* 0x000000ffff187224 */ /* 0x000fe200008e0619 */
[----:B------:R-:W-:Y:S01]  /*4d20*/  ISETP.GE.AND P1, PT, R34, 0x89, PT ;  /* 0x000000892200780c */ /* 0x000fe20003f26270 */
[----:B------:R-:W-:Y:S02]  /*4d30*/  HADD2.F32 R12, -RZ, R5.H0_H0 ;  /* 0x20000005ff0c7230 */ /* 0x000fe40000004100 */
[----:B------:R-:W-:Y:S01]  /*4d40*/  IMAD R24, R24, UR6, RZ ;  /* 0x0000000618187c24 */ /* 0x000fe2000f8e02ff */
[----:B------:R-:W-:Y:S01]  /*4d50*/  ISETP.LT.OR P5, PT, R33, 0x1, !P1 ;  /* 0x000000012100780c */ /* 0x000fe20004fa1670 */
[----:B------:R-:W-:-:S04]  /*4d60*/  IMAD.WIDE.U32 R26, R35, UR6, R26 ;  /* 0x00000006231a7c25 */ /* 0x000fc8000f8e001a */
[----:B------:R-:W-:Y:S01]  /*4d70*/  FMUL R5, R12, R9 ;  /* 0x000000090c057220 */ /* 0x000fe20000400000 */
[----:B------:R-:W-:-:S03]  /*4d80*/  IMAD R35, R35, UR7, R24 ;  /* 0x0000000723237c24 */ /* 0x000fc6000f8e0218 */
[----:B------:R-:W-:Y:S01]  /*4d90*/  FFMA R5, R108, R8, R5 ;  /* 0x000000086c057223 */ /* 0x000fe20000000005 */
[----:B------:R-:W-:-:S04]  /*4da0*/  IADD3 R12, P4, R26, UR10, RZ ;  /* 0x0000000a1a0c7c10 */ /* 0x000fc8000ff9e0ff */
[----:B------:R-:W-:Y:S02]  /*4db0*/  F2FP.SATFINITE.E5M2.F32.PACK_AB_MERGE_C R25, RZ, R5, RZ ;  /* 0x00000005ff19723e */ /* 0x000fe400048060ff */
[----:B0-----:R-:W-:Y:S02]  /*4dc0*/  IADD3.X R13, R27, UR11, R35, P4, !PT ;  /* 0x0000000b1b0d7c10 */ /* 0x001fe4000a7fe423 */
[----:B------:R-:W-:Y:S01]  /*4dd0*/  PRMT R5, RZ, 0x7610, R5 ;  /* 0x00007610ff057816 */ /* 0x000fe20000000005 */
[----:B------:R0:W-:Y:S01]  /*4de0*/  @!P2 STG.E.U8 desc[UR16][R10.64+0x1], R25 ;  /* 0x000001190a00a986 */ /* 0x0001e2000c101110 */
[----:B------:R-:W-:Y:S05]  /*4df0*/  @P5 BRA `(.L_x_102) ;  /* 0x0000000000045947 */ /* 0x000fea0003800000 */
[----:B------:R3:W5:Y:S02]  /*4e00*/  LDG.E.U8 R5, desc[UR16][R12.64] ;  /* 0x000000100c057981 */ /* 0x000764000c1e1100 */
.L_x_102:
[----:B------:R-:W-:Y:S05]  /*4e10*/  BSYNC B1 ;  /* 0x0000000000017941 */ /* 0x000fea0003800000 */
.L_x_101:
        /* <DEDUP_REMOVED lines=8> */
[----:B0-----:R-:W-:-:S05]  /*4ea0*/  F2FP.SATFINITE.E5M2.F32.PACK_AB_MERGE_C R25, RZ, R24, RZ ;  /* 0x00000018ff19723e */ /* 0x001fca00048060ff */
[----:B------:R0:W-:Y:S01]  /*4eb0*/  @!P5 STG.E.U8 desc[UR16][R6.64], R25 ;  /* 0x000000190600d986 */ /* 0x0001e2000c101110 */
[----:B------:R-:W-:Y:S05]  /*4ec0*/  @P2 BRA `(.L_x_104) ;  /* 0x0000000000042947 */ /* 0x000fea0003800000 */
[----:B------:R4:W5:Y:S02]  /*4ed0*/  LDG.E.U8 R5, desc[UR16][R12.64+0x1] ;  /* 0x000001100c057981 */ /* 0x000964000c1e1100 */
.L_x_104:
[----:B------:R-:W-:Y:S05]  /*4ee0*/  BSYNC B1 ;  /* 0x0000000000017941 */ /* 0x000fea0003800000 */
.L_x_103:
[----:B-----5:R-:W-:Y:S01]  /*4ef0*/  LOP3.LUT R5, R5, 0xff, RZ, 0xc0, !PT ;  /* 0x000000ff05057812 */ /* 0x020fe200078ec0ff */
[----:B------:R-:W-:Y:S01]  /*4f00*/  BSSY B1, `(.L_x_105) ;  /* 0x000000b000017945 */ /* 0x000fe20003800000 */
[----:B------:R-:W-:Y:S02]  /*4f10*/  ISETP.LT.OR P4, PT, R33, 0x9, !P0 ;  /* 0x000000092100780c */ /* 0x000fe40004781670 */
[----:B------:R-:W-:-:S05]  /*4f20*/  F2FP.F16.E5M2.UNPACK_B R5, R5 ;  /* 0x00000005ff05723e */ /* 0x000fca00020004ff */
[----:B------:R-:W-:-:S05]  /*4f30*/  HADD2.F32 R24, -RZ, R5.H0_H0 ;  /* 0x20000005ff187230 */ /* 0x000fca0000004100 */
[----:B------:R-:W-:-:S04]  /*4f40*/  FMUL R5, R24, R9 ;  /* 0x0000000918057220 */ /* 0x000fc80000400000 */
[----:B------:R-:W-:-:S05]  /*4f50*/  FFMA R5, R106, R8, R5 ;  /* 0x000000086a057223 */ /* 0x000fca0000000005 */
[----:B0-----:R-:W-:Y:S02]  /*4f60*/  F2FP.SATFINITE.E5M2.F32.PACK_AB_MERGE_C R25, RZ, R5, RZ ;  /* 0x00000005ff19723e */ /* 0x001fe400048060ff */
[----:B------:R-:W-:-:S03]  /*4f70*/  PRMT R5, RZ, 0x7610, R5 ;  /* 0x00007610ff057816 */ /* 0x000fc60000000005 */
[----:B------:R0:W-:Y:S01]  /*4f80*/  @!P2 STG.E.U8 desc[UR16][R6.64+0x1], R25 ;  /* 0x000001190600a986 */ /* 0x0001e2000c101110 */
[----:B------:R-:W-:Y:S05]  /*4f90*/  @P4 BRA `(.L_x_106) ;  /* 0x0000000000044947 */ /* 0x000fea0003800000 */
[----:B------:R0:W5:Y:S02]  /*4fa0*/  LDG.E.U8 R5, desc[UR16][R14.64+0x8] ;  /* 0x000008100e057981 */ /* 0x000164000c1e1100 */
.L_x_106:
[----:B------:R-:W-:Y:S05]  /*4fb0*/  BSYNC B1 ;  /* 0x0000000000017941 */ /* 0x000fea0003800000 */
.L_x_105:
        /* <DEDUP_REMOVED lines=12> */
.L_x_108:
[----:B------:R-:W-:Y:S05]  /*5080*/  BSYNC B1 ;  /* 0x0000000000017941 */ /* 0x000fea0003800000 */
.L_x_107:
        /* <DEDUP_REMOVED lines=12> */
.L_x_110:
[----:B------:R-:W-:Y:S05]  /*5150*/  BSYNC B1 ;  /* 0x0000000000017941 */ /* 0x000fea0003800000 */
.L_x_109:
        /* <DEDUP_REMOVED lines=12> */
.L_x_112:
[----:B------:R-:W-:Y:S05]  /*5220*/  BSYNC B1 ;  /* 0x0000000000017941 */ /* 0x000fea0003800000 */
.L_x_111:
        /* <DEDUP_REMOVED lines=12> */
.L_x_114:
[----:B------:R-:W-:Y:S05]  /*52f0*/  BSYNC B1 ;  /* 0x0000000000017941 */ /* 0x000fea0003800000 */
.L_x_113:
        /* <DEDUP_REMOVED lines=12> */
.L_x_116:
[----:B------:R-:W-:Y:S05]  /*53c0*/  BSYNC B1 ;  /* 0x0000000000017941 */ /* 0x000fea0003800000 */
.L_x_115:
        /* <DEDUP_REMOVED lines=12> */
.L_x_118:
[----:B------:R-:W-:Y:S05]  /*5490*/  BSYNC B1 ;  /* 0x0000000000017941 */ /* 0x000fea0003800000 */
.L_x_117:
        /* <DEDUP_REMOVED lines=12> */
.L_x_120:
[----:B------:R-:W-:Y:S05]  /*5560*/  BSYNC B1 ;  /* 0x0000000000017941 */ /* 0x000fea0003800000 */
.L_x_119:
        /* <DEDUP_REMOVED lines=12> */
.L_x_122:
[----:B------:R-:W-:Y:S05]  /*5630*/  BSYNC B1 ;  /* 0x0000000000017941 */ /* 0x000fea0003800000 */
.L_x_121:
        /* <DEDUP_REMOVED lines=12> */
.L_x_124:
[----:B------:R-:W-:Y:S05]  /*5700*/  BSYNC B1 ;  /* 0x0000000000017941 */ /* 0x000fea0003800000 */
.L_x_123:
        /* <DEDUP_REMOVED lines=12> */
.L_x_126:
[----:B------:R-:W-:Y:S05]  /*57d0*/  BSYNC B1 ;  /* 0x0000000000017941 */ /* 0x000fea0003800000 */
.L_x_125:
        /* <DEDUP_REMOVED lines=12> */
.L_x_128:
[----:B------:R-:W-:Y:S05]  /*58a0*/  BSYNC B1 ;  /* 0x0000000000017941 */ /* 0x000fea0003800000 */
.L_x_127:
        /* <DEDUP_REMOVED lines=12> */
.L_x_130:
[----:B------:R-:W-:Y:S05]  /*5970*/  BSYNC B1 ;  /* 0x0000000000017941 */ /* 0x000fea0003800000 */
.L_x_129:
        /* <DEDUP_REMOVED lines=12> */
.L_x_132:
[----:B------:R-:W-:Y:S05]  /*5a40*/  BSYNC B1 ;  /* 0x0000000000017941 */ /* 0x000fea0003800000 */
.L_x_131:
        /* <DEDUP_REMOVED lines=12> */
.L_x_134:
[----:B------:R-:W-:Y:S05]  /*5b10*/  BSYNC B1 ;  /* 0x0000000000017941 */ /* 0x000fea0003800000 */
.L_x_133:
        /* <DEDUP_REMOVED lines=12> */
.L_x_136:
[----:B------:R-:W-:Y:S05]  /*5be0*/  BSYNC B1 ;  /* 0x0000000000017941 */ /* 0x000fea0003800000 */
.L_x_135:
        /* <DEDUP_REMOVED lines=12> */
.L_x_138:
[----:B------:R-:W-:Y:S05]  /*5cb0*/  BSYNC B1 ;  /* 0x0000000000017941 */ /* 0x000fea0003800000 */
.L_x_137:
        /* <DEDUP_REMOVED lines=12> */
.L_x_140:
[----:B------:R-:W-:Y:S05]  /*5d80*/  BSYNC B1 ;  /* 0x0000000000017941 */ /* 0x000fea0003800000 */
.L_x_139:
        /* <DEDUP_REMOVED lines=12> */
.L_x_142:
[----:B------:R-:W-:Y:S05]  /*5e50*/  BSYNC B1 ;  /* 0x0000000000017941 */ /* 0x000fea0003800000 */
.L_x_141:
        /* <DEDUP_REMOVED lines=12> */
.L_x_144:
[----:B------:R-:W-:Y:S05]  /*5f20*/  BSYNC B1 ;  /* 0x0000000000017941 */ /* 0x000fea0003800000 */
.L_x_143:
        /* <DEDUP_REMOVED lines=12> */
.L_x_146:
[----:B------:R-:W-:Y:S05]  /*5ff0*/  BSYNC B1 ;  /* 0x0000000000017941 */ /* 0x000fea0003800000 */
.L_x_145:
        /* <DEDUP_REMOVED lines=12> */
.L_x_148:
[----:B------:R-:W-:Y:S05]  /*60c0*/  BSYNC B1 ;  /* 0x0000000000017941 */ /* 0x000fea0003800000 */
.L_x_147:
        /* <DEDUP_REMOVED lines=12> */
.L_x_150:
[----:B------:R-:W-:Y:S05]  /*6190*/  BSYNC B1 ;  /* 0x0000000000017941 */ /* 0x000fea0003800000 */
.L_x_149:
        /* <DEDUP_REMOVED lines=12> */
.L_x_152:
[----:B------:R-:W-:Y:S05]  /*6260*/  BSYNC B1 ;  /* 0x0000000000017941 */ /* 0x000fea0003800000 */
.L_x_151:
        /* <DEDUP_REMOVED lines=12> */
.L_x_154:
[----:B------:R-:W-:Y:S05]  /*6330*/  BSYNC B1 ;  /* 0x0000000000017941 */ /* 0x000fea0003800000 */
.L_x_153:
        /* <DEDUP_REMOVED lines=12> */
.L_x_156:
[----:B------:R-:W-:Y:S05]  /*6400*/  BSYNC B1 ;  /* 0x0000000000017941 */ /* 0x000fea0003800000 */
.L_x_155:
[----:B-----5:R-:W-:Y:S01]  /*6410*/  LOP3.LUT R5, R5, 0xff, RZ, 0xc0, !PT ;  /* 0x000000ff05057812 */ /* 0x020fe200078ec0ff */
[----:B------:R-:W-:Y:S01]  /*6420*/  BSSY B1, `(.L_x_157) ;  /* 0x000000b000017945 */ /* 0x000fe20003800000 */
[----:B------:R-:W-:Y:S02]  /*6430*/  ISETP.LT.OR P2, PT, R33, 0x39, !P1 ;  /* 0x000000392100780c */ /* 0x000fe40004f41670 */
[----:B------:R-:W-:-:S05]  /*6440*/  F2FP.F16.E5M2.UNPACK_B R5, R5 ;  /* 0x00000005ff05723e */ /* 0x000fca00020004ff */
[----:B012---:R-:W-:-:S05]  /*6450*/  HADD2.F32 R14, -RZ, R5.H0_H0 ;  /* 0x20000005ff0e7230 */ /* 0x007fca0000004100 */
[----:B------:R-:W-:-:S04]  /*6460*/  FMUL R5, R14, R9 ;  /* 0x000000090e057220 */ /* 0x000fc80000400000 */
[----:B------:R-:W-:-:S05]  /*6470*/  FFMA R5, R16, R8, R5 ;  /* 0x0000000810057223 */ /* 0x000fca0000000005 */
[----:B------:R-:W-:Y:S02]  /*6480*/  F2FP.SATFINITE.E5M2.F32.PACK_AB_MERGE_C R15, RZ, R5, RZ ;  /* 0x00000005ff0f723e */ /* 0x000fe400048060ff */
[----:B------:R-:W-:-:S03]  /*6490*/  PRMT R5, RZ, 0x7610, R5 ;  /* 0x00007610ff057816 */ /* 0x000fc60000000005 */
[----:B------:R0:W-:Y:S01]  /*64a0*/  @!P0 STG.E.U8 desc[UR16][R10.64+0x39], R15 ;  /* 0x0000390f0a008986 */ /* 0x0001e2000c101110 */
[----:B------:R-:W-:Y:S05]  /*64b0*/  @P2 BRA `(.L_x_158) ;  /* 0x0000000000042947 */ /* 0x000fea0003800000 */
[----:B------:R1:W5:Y:S02]  /*64c0*/  LDG.E.U8 R5, desc[UR16][R12.64+0x38] ;  /* 0x000038100c057981 */ /* 0x000364000c1e1100 */
.L_x_158:
[----:B------:R-:W-:Y:S05]  /*64d0*/  BSYNC B1 ;  /* 0x0000000000017941 */ /* 0x000fea0003800000 */
.L_x_157:
        /* <DEDUP_REMOVED lines=12> */
.L_x_160:
[----:B------:R-:W-:Y:S05]  /*65a0*/  BSYNC B1 ;  /* 0x0000000000017941 */ /* 0x000fea0003800000 */
.L_x_159:
[----:B------:R-:W-:Y:S05]  /*65b0*/  @P1 BRA `(.L_x_161) ;  /* 0x0000001000301947 */ /* 0x000fea0003800000 */
[----:B-----5:R-:W-:-:S04]  /*65c0*/  LOP3.LUT R5, R5, 0xff, RZ, 0xc0, !PT ;  /* 0x000000ff05057812 */ /* 0x020fc800078ec0ff */
[----:B------:R-:W-:-:S05]  /*65d0*/  F2FP.F16.E5M2.UNPACK_B R5, R5 ;  /* 0x00000005ff05723e */ /* 0x000fca00020004ff */
[----:B------:R-:W-:-:S05]  /*65e0*/  HADD2.F32 R10, -RZ, R5.H0_H0 ;  /* 0x20000005ff0a7230 */ /* 0x000fca0000004100 */
[----:B------:R-:W-:-:S04]  /*65f0*/  FMUL R5, R10, R9 ;  /* 0x000000090a057220 */ /* 0x000fc80000400000 */
[----:B------:R-:W-:-:S05]  /*6600*/  FFMA R5, R18, R8, R5 ;  /* 0x0000000812057223 */ /* 0x000fca0000000005 */
[----:B------:R-:W-:-:S05]  /*6610*/  F2FP.SATFINITE.E5M2.F32.PACK_AB_MERGE_C R5, RZ, R5, RZ ;  /* 0x00000005ff05723e */ /* 0x000fca00048060ff */
[----:B------:R0:W-:Y:S01]  /*6620*/  STG.E.U8 desc[UR16][R6.64+0x39], R5 ;  /* 0x0000390506007986 */ /* 0x0001e2000c101110 */
[----:B------:R-:W-:Y:S05]  /*6630*/  BRA `(.L_x_161) ;  /* 0x0000001000107947 */ /* 0x000fea0003800000 */
.L_x_32:
[C---:B------:R-:W-:Y:S01]  /*6640*/  ISETP.GE.AND P0, PT, R34.reuse, 0x1, PT ;  /* 0x000000012200780c */ /* 0x040fe20003f06270 */
[-C--:B--2---:R-:W-:Y:S01]  /*6650*/  FMUL R145, R145, R8.reuse ;  /* 0x0000000891917220 */ /* 0x084fe20000400000 */
[----:B------:R-:W-:Y:S01]  /*6660*/  ISETP.GE.AND P2, PT, R34, 0x9, PT ;  /* 0x000000092200780c */ /* 0x000fe20003f46270 */
[-C--:B------:R-:W-:Y:S01]  /*6670*/  FMUL R140, R140, R8.reuse ;  /* 0x000000088c8c7220 */ /* 0x080fe20000400000 */
[----:B------:R-:W-:Y:S01]  /*6680*/  ISETP.LT.OR P1, PT, R33, 0x1, !P0 ;  /* 0x000000012100780c */ /* 0x000fe20004721670 */
[-C--:B------:R-:W-:Y:S01]  /*6690*/  FMUL R143, R143, R8.reuse ;  /* 0x000000088f8f7220 */ /* 0x080fe20000400000 */
[----:B------:R-:W-:Y:S01]  /*66a0*/  F2FP.SATFINITE.E5M2.F32.PACK_AB_MERGE_C R145, RZ, R145, RZ ;  /* 0x00000091ff91723e */ /* 0x000fe200048060ff */
[-C--:B------:R-:W-:Y:S01]  /*66b0*/  FMUL R138, R138, R8.reuse ;  /* 0x000000088a8a7220 */ /* 0x080fe20000400000 */
[----:B------:R-:W-:Y:S01]  /*66c0*/  ISETP.LT.OR P4, PT, R33, 0x2, !P0 ;  /* 0x000000022100780c */ /* 0x000fe20004781670 */
[-C--:B------:R-:W-:Y:S01]  /*66d0*/  FMUL R141, R141, R8.reuse ;  /* 0x000000088d8d7220 */ /* 0x080fe20000400000 */
[C---:B------:R-:W-:Y:S01]  /*66e0*/  ISETP.LT.OR P5, PT, R33.reuse, 0x1, !P2 ;  /* 0x000000012100780c */ /* 0x040fe200057a1670 */
[-C--:B------:R-:W-:Y:S01]  /*66f0*/  FMUL R136, R136, R8.reuse ;  /* 0x0000000888887220 */ /* 0x080fe20000400000 */
[----:B------:R-:W-:Y:S01]  /*6700*/  ISETP.LT.OR P6, PT, R33, 0x2, !P2 ;  /* 0x000000022100780c */ /* 0x000fe200057c1670 */
[----:B------:R-:W-:Y:S01]  /*6710*/  FMUL R139, R139, R8 ;  /* 0x000000088b8b7220 */ /* 0x000fe20000400000 */
[----:B------:R-:W-:Y:S01]  /*6720*/  F2FP.SATFINITE.E5M2.F32.PACK_AB_MERGE_C R5, RZ, R140, RZ ;  /* 0x0000008cff05723e */ /* 0x000fe200048060ff */
[-C--:B------:R-:W-:Y:S01]  /*6730*/  FMUL R134, R134, R8.reuse ;  /* 0x0000000886867220 */ /* 0x080fe20000400000 */
[----:B------:R-:W-:Y:S01]  /*6740*/  F2FP.SATFINITE.E5M2.F32.PACK_AB_MERGE_C R143, RZ, R143, RZ ;  /* 0x0000008fff8f723e */ /* 0x000fe200048060ff */
[----:B------:R-:W-:Y:S01]  /*6750*/  @!P1 STG.E.U8 desc[UR16][R14.64], R145 ;  /* 0x000000910e009986 */ /* 0x000fe2000c101110 */
[----:B------:R-:W-:Y:S01]  /*6760*/  ISETP.LT.OR P1, PT, R33, 0x9, !P0 ;  /* 0x000000092100780c */ /* 0x000fe20004721670 */
[----:B------:R-:W-:Y:S01]  /*6770*/  FMUL R137, R137, R8 ;  /* 0x0000000889897220 */ /* 0x000fe20000400000 */
[----:B------:R-:W-:Y:S01]  /*6780*/  F2FP.SATFINITE.E5M2.F32.PACK_AB_MERGE_C R25, RZ, R138, RZ ;  /* 0x0000008aff19723e */ /* 0x000fe200048060ff */
[----:B------:R0:W-:Y:S01]  /*6790*/  @!P4 STG.E.U8 desc[UR16][R14.64+0x1], R5 ;  /* 0x000001050e00c986 */ /* 0x0001e2000c101110 */
[----:B------:R-:W-:Y:S01]  /*67a0*/  F2FP.SATFINITE.E5M2.F32.PACK_AB_MERGE_C R141, RZ, R141, RZ ;  /* 0x0000008dff8d723e */ /* 0x000fe200048060ff */
[-C--:B------:R-:W-:Y:S01]  /*67b0*/  FMUL R132, R132, R8.reuse ;  /* 0x0000000884847220 */ /* 0x080fe20000400000 */
[C---:B------:R-:W-:Y:S01]  /*67c0*/  ISETP.LT.OR P4, PT, R33.reuse, 0xa, !P0 ;  /* 0x0000000a2100780c */ /* 0x040fe20004781670 */
[----:B------:R-:W-:Y:S01]  /*67d0*/  @!P5 STG.E.U8 desc[UR16][R12.64], R143 ;  /* 0x0000008f0c00d986 */ /* 0x000fe2000c101110 */
[----:B------:R-:W-:Y:S01]  /*67e0*/  ISETP.LT.OR P5, PT, R33, 0x9, !P2 ;  /* 0x000000092100780c */ /* 0x000fe200057a1670 */
[-C--:B------:R-:W-:Y:S01]  /*67f0*/  FMUL R135, R135, R8.reuse ;  /* 0x0000000887877220 */ /* 0x080fe20000400000 */
[----:B------:R-:W-:Y:S01]  /*6800*/  F2FP.SATFINITE.E5M2.F32.PACK_AB_MERGE_C R139, RZ, R139, RZ ;  /* 0x0000008bff8b723e */ /* 0x000fe200048060ff */
[----:B------:R1:W-:Y:S01]  /*6810*/  @!P6 STG.E.U8 desc[UR16][R12.64+0x1], R25 ;  /* 0x000001190c00e986 */ /* 0x0003e2000c101110 */
[C---:B------:R-:W-:Y:S01]  /*6820*/  ISETP.LT.OR P6, PT, R33.reuse, 0xa, !P2 ;  /* 0x0000000a2100780c */ /* 0x040fe200057c1670 */
[-C--:B------:R-:W-:Y:S01]  /*6830*/  FMUL R130, R130, R8.reuse ;  /* 0x0000000882827220 */ /* 0x080fe20000400000 */
[----:B------:R-:W-:Y:S01]  /*6840*/  F2FP.SATFINITE.E5M2.F32.PACK_AB_MERGE_C R137, RZ, R137, RZ ;  /* 0x00000089ff89723e */ /* 0x000fe200048060ff */
[----:B------:R-:W-:Y:S01]  /*6850*/  @!P1 STG.E.U8 desc[UR16][R14.64+0x8], R141 ;  /* 0x0000088d0e009986 */ /* 0x000fe2000c101110 */
[----:B------:R-:W-:Y:S01]  /*6860*/  ISETP.LT.OR P1, PT, R33, 0x11, !P0 ;  /* 0x000000112100780c */ /* 0x000fe20004721670 */
[----:B------:R-:W-:Y:S01]  /*6870*/  FMUL R133, R133, R8 ;  /* 0x0000000885857220 */ /* 0x000fe20000400000 */
[----:B0-----:R-:W-:Y:S01]  /*6880*/  F2FP.SATFINITE.E5M2.F32.PACK_AB_MERGE_C R5, RZ, R136, RZ ;  /* 0x00000088ff05723e */ /* 0x001fe200048060ff */
[-C--:B------:R-:W-:Y:S01]  /*6890*/  FMUL R128, R128, R8.reuse ;  /* 0x0000000880807220 */ /* 0x080fe20000400000 */
[----:B------:R-:W-:Y:S01]  /*68a0*/  F2FP.SATFINITE.E5M2.F32.PACK_AB_MERGE_C R135, RZ, R135, RZ ;  /* 0x00000087ff87723e */ /* 0x000fe200048060ff */
[----:B------:R-:W-:Y:S01]  /*68b0*/  FMUL R131, R131, R8 ;  /* 0x0000000883837220 */ /* 0x000fe20000400000 */
[----:B------:R-:W-:Y:S01]  /*68c0*/  F2FP.SATFINITE.E5M2.F32.PACK_AB_MERGE_C R133, RZ, R133, RZ ;  /* 0x00000085ff85723e */ /* 0x000fe200048060ff */
[----:B------:R0:W-:Y:S01]  /*68d0*/  @!P4 STG.E.U8 desc[UR16][R14.64+0x9], R5 ;  /* 0x000009050e00c986 */ /* 0x0001e2000c101110 */
[----:B-1----:R-:W-:Y:S01]  /*68e0*/  F2FP.SATFINITE.E5M2.F32.PACK_AB_MERGE_C R25, RZ, R134, RZ ;  /* 0x00000086ff19723e */ /* 0x002fe200048060ff */
        /* <DEDUP_REMOVED lines=15> */
[-C--:B------:R-:W-:Y:S01]  /*69e0*/  FMUL R125, R125, R8.reuse ;  /* 0x000000087d7d7220 */ /* 0x080fe20000400000 */
[----:B------:R-:W-:Y:S01]  /*69f0*/  FMUL R120, R120, R8 ;  /* 0x0000000878787220 */ /* 0x000fe20000400000 */
[----:B------:R-:W-:Y:S01]  /*6a00*/  F2FP.SATFINITE.E5M2.F32.PACK_AB_MERGE_C R127, RZ, R127, RZ ;  /* 0x0000007fff7f723e */ /* 0x000fe200048060ff */
[----:B------:R0:W-:Y:S01]  /*6a10*/  @!P4 STG.E.U8 desc[UR16][R14.64+0x11], R5 ;  /* 0x000011050e00c986 */ /* 0x0001e2000c101110 */
[----:B-1----:R-:W-:Y:S01]  /*6a20*/  F2FP.SATFINITE.E5M2.F32.PACK_AB_MERGE_C R25, RZ, R130, RZ ;  /* 0x00000082ff19723e */ /* 0x002fe200048060ff */
[-C--:B------:R-:W-:Y:S01]  /*6a30*/  FMUL R123, R123, R8.reuse ;  /* 0x000000087b7b7220 */ /* 0x080fe20000400000 */
[C---:B------:R-:W-:Y:S01]  /*6a40*/  ISETP.LT.OR P4, PT, R33.reuse, 0x1a, !P0 ;  /* 0x0000001a2100780c */ /* 0x040fe20004781670 */
[----:B------:R-:W-:Y:S01]  /*6a50*/  @!P5 STG.E.U8 desc[UR16][R12.64+0x10], R135 ;  /* 0x000010870c00d986 */ /* 0x000fe2000c101110 */
[C---:B------:R-:W-:Y:S01]  /*6a60*/  ISETP.LT.OR P5, PT, R33.reuse, 0x19, !P2 ;  /* 0x000000192100780c */ /* 0x040fe200057a1670 */
[-C--:B------:R-:W-:Y:S01]  /*6a70*/  FMUL R118, R118, R8.reuse ;  /* 0x0000000876767220 */ /* 0x080fe20000400000 */
[----:B------:R-:W-:Y:S01]  /*6a80*/  F2FP.SATFINITE.E5M2.F32.PACK_AB_MERGE_C R125, RZ, R125, RZ ;  /* 0x0000007dff7d723e */ /* 0x000fe200048060ff */
[----:B------:R1:W-:Y:S01]  /*6a90*/  @!P6 STG.E.U8 desc[UR16][R12.64+0x11], R25 ;  /* 0x000011190c00e986 */ /* 0x0003e2000c101110 */
[----:B------:R-:W-:Y:S01]  /*6aa0*/  ISETP.LT.OR P6, PT, R33, 0x1a, !P2 ;  /* 0x0000001a2100780c */ /* 0x000fe200057c1670 */
        /* <DEDUP_REMOVED lines=8> */
[-C--:B------:R-:W-:Y:S01]  /*6b30*/  FMUL R114, R114, R8.reuse ;  /* 0x0000000872727220 */ /* 0x080fe20000400000 */
[----:B------:R-:W-:Y:S01]  /*6b40*/  FMUL R112, R112, R8 ;  /* 0x0000000870707220 */ /* 0x000fe20000400000 */
[----:B-1----:R-:W-:Y:S01]  /*6b50*/  F2FP.SATFINITE.E5M2.F32.PACK_AB_MERGE_C R25, RZ, R126, RZ ;  /* 0x0000007eff19723e */ /* 0x002fe200048060ff */
[----:B------:R0:W-:Y:S01]  /*6b60*/  @!P4 STG.E.U8 desc[UR16][R14.64+0x19], R5 ;  /* 0x000019050e00c986 */ /* 0x0001e2000c101110 */
[----:B------:R-:W-:Y:S01]  /*6b70*/  ISETP.LT.OR P4, PT, R33, 0x22, !P0 ;  /* 0x000000222100780c */ /* 0x000fe20004781670 */
[-C--:B------:R-:W-:Y:S01]  /*6b80*/  FMUL R117, R117, R8.reuse ;  /* 0x0000000875757220 */ /* 0x080fe20000400000 */
[----:B------:R-:W-:Y:S01]  /*6b90*/  F2FP.SATFINITE.E5M2.F32.PACK_AB_MERGE_C R119, RZ, R119, RZ ;  /* 0x00000077ff77723e */ /* 0x000fe200048060ff */
[----:B------:R-:W-:Y:S01]  /*6ba0*/  @!P5 STG.E.U8 desc[UR16][R12.64+0x18], R131 ;  /* 0x000018830c00d986 */ /* 0x000fe2000c101110 */
[----:B------:R-:W-:Y:S01]  /*6bb0*/  ISETP.LT.OR P5, PT, R33, 0x21, !P2 ;  /* 0x000000212100780c */ /* 0x000fe200057a1670 */
[----:B------:R-:W-:Y:S01]  /*6bc0*/  FMUL R115, R115, R8 ;  /* 0x0000000873737220 */ /* 0x000fe20000400000 */
[----:B------:R-:W-:Y:S01]  /*6bd0*/  F2FP.SATFINITE.E5M2.F32.PACK_AB_MERGE_C R27, RZ, R112, RZ ;  /* 0x00000070ff1b723e */ /* 0x000fe200048060ff */
[----:B------:R1:W-:Y:S01]  /*6be0*/  @!P6 STG.E.U8 desc[UR16][R12.64+0x19], R25 ;  /* 0x000019190c00e986 */ /* 0x0003e2000c101110 */
[----:B------:R-:W-:Y:S01]  /*6bf0*/  ISETP.LT.OR P6, PT, R33, 0x22, !P2 ;  /* 0x000000222100780c */ /* 0x000fe200057c1670 */
[-C--:B------:R-:W-:Y:S01]  /*6c00*/  FMUL R110, R110, R8.reuse ;  /* 0x000000086e6e7220 */ /* 0x080fe20000400000 */
[-C--:B------:R-:W-:Y:S01]  /*6c10*/  FMUL R113, R113, R8.reuse ;  /* 0x0000000871717220 */ /* 0x080fe20000400000 */
        /* <DEDUP_REMOVED lines=39> */
[-C--:B------:R-:W-:Y:S01]  /*6e90*/  FMUL R101, R101, R8.reuse ;  /* 0x0000000865657220 */ /* 0x080fe20000400000 */
[----:B------:R-:W-:Y:S01]  /*6ea0*/  @!P1 STG.E.U8 desc[UR16][R14.64+0x30], R121 ;  /* 0x000030790e009986 */ /* 0x000fe2000c101110 */
[----:B------:R-:W-:Y:S01]  /*6eb0*/  ISETP.LT.OR P1, PT, R33, 0x39, !P0 ;  /* 0x000000392100780c */ /* 0x000fe20004721670 */
[-C--:B------:R-:W-:Y:S01]  /*6ec0*/  FMUL R99, R99, R8.reuse ;  /* 0x0000000863637220 */ /* 0x080fe20000400000 */
[----:B------:R-:W-:Y:S01]  /*6ed0*/  ISETP.LT.OR P0, PT, R33, 0x3a, !P0 ;  /* 0x0000003a2100780c */ /* 0x000fe20004701670 */
[----:B------:R-:W-:Y:S01]  /*6ee0*/  FMUL R94, R94, R8 ;  /* 0x000000085e5e7220 */ /* 0x000fe20000400000 */
[----:B0-----:R-:W-:Y:S01]  /*6ef0*/  F2FP.SATFINITE.E5M2.F32.PACK_AB_MERGE_C R5, RZ, R116, RZ ;  /* 0x00000074ff05723e */ /* 0x001fe200048060ff */
[-C--:B------:R-:W-:Y:S01]  /*6f00*/  FMUL R92, R92, R8.reuse ;  /* 0x000000085c5c7220 */ /* 0x080fe20000400000 */
[----:B------:R-:W-:Y:S01]  /*6f10*/  F2FP.SATFINITE.E5M2.F32.PACK_AB_MERGE_C R103, RZ, R103, RZ ;  /* 0x00000067ff67723e */ /* 0x000fe200048060ff */
[----:B------:R-:W-:Y:S01]  /*6f20*/  FMUL R95, R95, R8 ;  /* 0x000000085f5f7220 */ /* 0x000fe20000400000 */
[----:B-1----:R-:W-:Y:S01]  /*6f30*/  F2FP.SATFINITE.E5M2.F32.PACK_AB_MERGE_C R25, RZ, R114, RZ ;  /* 0x00000072ff19723e */ /* 0x002fe200048060ff */
[----:B------:R0:W-:Y:S01]  /*6f40*/  @!P4 STG.E.U8 desc[UR16][R14.64+0x31], R5 ;  /* 0x000031050e00c986 */ /* 0x0001e2000c101110 */
[----:B------:R-:W-:Y:S01]  /*6f50*/  ISETP.LT.OR P4, PT, R33, 0x39, !P2 ;  /* 0x000000392100780c */ /* 0x000fe20005781670 */
[-C--:B------:R-:W-:Y:S01]  /*6f60*/  FMUL R97, R97, R8.reuse ;  /* 0x0000000861617220 */ /* 0x080fe20000400000 */
[----:B------:R-:W-:Y:S01]  /*6f70*/  ISETP.LT.OR P2, PT, R33, 0x3a, !P2 ;  /* 0x0000003a2100780c */ /* 0x000fe20005741670 */
[----:B------:R-:W-:Y:S01]  /*6f80*/  @!P5 STG.E.U8 desc[UR16][R12.64+0x30], R119 ;  /* 0x000030770c00d986 */ /* 0x000fe2000c101110 */
[----:B------:R-:W-:Y:S01]  /*6f90*/  F2FP.SATFINITE.E5M2.F32.PACK_AB_MERGE_C R101, RZ, R101, RZ ;  /* 0x00000065ff65723e */ /* 0x000fe200048060ff */
[-C--:B------:R-:W-:Y:S01]  /*6fa0*/  FMUL R90, R90, R8.reuse ;  /* 0x000000085a5a7220 */ /* 0x080fe20000400000 */
[----:B------:R-:W-:Y:S01]  /*6fb0*/  F2FP.SATFINITE.E5M2.F32.PACK_AB_MERGE_C R99, RZ, R99, RZ ;  /* 0x00000063ff63723e */ /* 0x000fe200048060ff */
[----:B------:R-:W-:Y:S01]  /*6fc0*/  @!P6 STG.E.U8 desc[UR16][R12.64+0x31], R25 ;  /* 0x000031190c00e986 */ /* 0x000fe2000c101110 */
[----:B------:R-:W-:Y:S01]  /*6fd0*/  F2FP.SATFINITE.E5M2.F32.PACK_AB_MERGE_C R95, RZ, R95, RZ ;  /* 0x0000005fff5f723e */ /* 0x000fe200048060ff */
[-C--:B------:R-:W-:Y:S01]  /*6fe0*/  FMUL R22, R22, R8.reuse ;  /* 0x0000000816167220 */ /* 0x080fe20000400000 */
[-C--:B------:R-:W-:Y:S01]  /*6ff0*/  FMUL R93, R93, R8.reuse ;  /* 0x000000085d5d7220 */ /* 0x080fe20000400000 */
[----:B------:R-:W-:Y:S01]  /*7000*/  @!P0 STG.E.U8 desc[UR16][R14.64+0x39], R27 ;  /* 0x0000391b0e008986 */ /* 0x000fe2000c101110 */
[----:B------:R-:W-:Y:S01]  /*7010*/  ISETP.GE.AND P0, PT, R34, 0x81, PT ;  /* 0x000000812200780c */ /* 0x000fe20003f06270 */
[----:B------:R-:W-:Y:S01]  /*7020*/  FMUL R91, R91, R8 ;  /* 0x000000085b5b7220 */ /* 0x000fe20000400000 */
[----:B0-----:R-:W-:Y:S01]  /*7030*/  F2FP.SATFINITE.E5M2.F32.PACK_AB_MERGE_C R5, RZ, R110, RZ ;  /* 0x0000006eff05723e */ /* 0x001fe200048060ff */
[----:B------:R0:W-:Y:S01]  /*7040*/  @!P1 STG.E.U8 desc[UR16][R14.64+0x38], R117 ;  /* 0x000038750e009986 */ /* 0x0001e2000c101110 */
[C---:B------:R-:W-:Y:S01]  /*7050*/  ISETP.LT.OR P6, PT, R33.reuse, 0x1, !P0 ;  /* 0x000000012100780c */ /* 0x040fe200047c1670 */
[-C--:B------:R-:W-:Y:S01]  /*7060*/  FMUL R88, R88, R8.reuse ;  /* 0x0000000858587220 */ /* 0x080fe20000400000 */
[----:B------:R-:W-:Y:S01]  /*7070*/  ISETP.LT.OR P5, PT, R33, 0x2, !P0 ;  /* 0x000000022100780c */ /* 0x000fe200047a1670 */
[----:B------:R-:W-:Y:S01]  /*7080*/  @!P4 STG.E.U8 desc[UR16][R12.64+0x38], R115 ;  /* 0x000038730c00c986 */ /* 0x000fe2000c101110 */
[----:B------:R-:W-:Y:S01]  /*7090*/  ISETP.GE.AND P1, PT, R34, 0x89, PT ;  /* 0x000000892200780c */ /* 0x000fe20003f26270 */
[-C--:B------:R-:W-:Y:S01]  /*70a0*/  FMUL R21, R21, R8.reuse ;  /* 0x0000000815157220 */ /* 0x080fe20000400000 */
[----:B------:R-:W-:Y:S01]  /*70b0*/  F2FP.SATFINITE.E5M2.F32.PACK_AB_MERGE_C R97, RZ, R97, RZ ;  /* 0x00000061ff61723e */ /* 0x000fe200048060ff */
[----:B------:R1:W-:Y:S01]  /*70c0*/  @!P2 STG.E.U8 desc[UR16][R12.64+0x39], R5 ;  /* 0x000039050c00a986 */ /* 0x0003e2000c101110 */
[----:B------:R-:W-:Y:S01]  /*70d0*/  ISETP.LT.OR P4, PT, R33, 0x1, !P1 ;  /* 0x000000012100780c */ /* 0x000fe20004f81670 */
[-C--:B------:R-:W-:Y:S01]  /*70e0*/  FMUL R89, R89, R8.reuse ;  /* 0x0000000859597220 */ /* 0x080fe20000400000 */
[----:B------:R-:W-:Y:S01]  /*70f0*/  ISETP.LT.OR P2, PT, R33, 0xa, !P0 ;  /* 0x0000000a2100780c */ /* 0x000fe20004741670 */
[----:B------:R-:W-:Y:S01]  /*7100*/  FMUL R23, R23, R8 ;  /* 0x0000000817177220 */ /* 0x000fe20000400000 */
[----:B0-----:R-:W-:Y:S01]  /*7110*/  F2FP.SATFINITE.E5M2.F32.PACK_AB_MERGE_C R15, RZ, R108, RZ ;  /* 0x0000006cff0f723e */ /* 0x001fe200048060ff */
[----:B------:R-:W-:Y:S01]  /*7120*/  @!P6 STG.E.U8 desc[UR16][R10.64], R113 ;  /* 0x000000710a00e986 */ /* 0x000fe2000c101110 */
[C---:B------:R-:W-:Y:S01]  /*7130*/  ISETP.LT.OR P6, PT, R33.reuse, 0x2, !P1 ;  /* 0x000000022100780c */ /* 0x040fe20004fc1670 */
[-C--:B------:R-:W-:Y:S01]  /*7140*/  FMUL R20, R20, R8.reuse ;  /* 0x0000000814147220 */ /* 0x080fe20000400000 */
[----:B------:R-:W-:Y:S01]  /*7150*/  F2FP.SATFINITE.E5M2.F32.PACK_AB_MERGE_C R93, RZ, R93, RZ ;  /* 0x0000005dff5d723e */ /* 0x000fe200048060ff */
[----:B------:R-:W-:Y:S01]  /*7160*/  @!P5 STG.E.U8 desc[UR16][R10.64+0x1], R15 ;  /* 0x0000010f0a00d986 */ /* 0x000fe2000c101110 */
[----:B------:R-:W-:Y:S01]  /*7170*/  ISETP.LT.OR P5, PT, R33, 0x9, !P0 ;  /* 0x000000092100780c */ /* 0x000fe200047a1670 */
[----:B------:R-:W-:Y:S01]  /*7180*/  FMUL R17, R17, R8 ;  /* 0x0000000811117220 */ /* 0x000fe20000400000 */
[----:B-1----:R-:W-:Y:S01]  /*7190*/  F2FP.SATFINITE.E5M2.F32.PACK_AB_MERGE_C R5, RZ, R106, RZ ;  /* 0x0000006aff05723e */ /* 0x002fe200048060ff */
[----:B------:R-:W-:Y:S01]  /*71a0*/  @!P4 STG.E.U8 desc[UR16][R6.64], R111 ;  /* 0x0000006f0600c986 */ /* 0x000fe2000c101110 */
[----:B------:R-:W-:Y:S01]  /*71b0*/  F2FP.SATFINITE.E5M2.F32.PACK_AB_MERGE_C R13, RZ, R104, RZ ;  /* 0x00000068ff0d723e */ /* 0x000fe200048060ff */
[-C--:B------:R-:W-:Y:S01]  /*71c0*/  FMUL R16, R16, R8.reuse ;  /* 0x0000000810107220 */ /* 0x080fe20000400000 */
[----:B------:R-:W-:Y:S01]  /*71d0*/  ISETP.LT.OR P4, PT, R33, 0x9, !P1 ;  /* 0x000000092100780c */ /* 0x000fe20004f81670 */
[-C--:B------:R-:W-:Y:S01]  /*71e0*/  FMUL R19, R19, R8.reuse ;  /* 0x0000000813137220 */ /* 0x080fe20000400000 */
[----:B------:R-:W-:Y:S01]  /*71f0*/  F2FP.SATFINITE.E5M2.F32.PACK_AB_MERGE_C R91, RZ, R91, RZ ;  /* 0x0000005bff5b723e */ /* 0x000fe200048060ff */
[----:B------:R0:W-:Y:S01]  /*7200*/  @!P6 STG.E.U8 desc[UR16][R6.64+0x1], R5 ;  /* 0x000001050600e986 */ /* 0x0001e2000c101110 */
[C---:B------:R-:W-:Y:S01]  /*7210*/  ISETP.LT.OR P6, PT, R33.reuse, 0xa, !P1 ;  /* 0x0000000a2100780c */ /* 0x040fe20004fc1670 */
[----:B------:R-:W-:Y:S01]  /*7220*/  FMUL R18, R18, R8 ;  /* 0x0000000812127220 */ /* 0x000fe20000400000 */
[----:B------:R-:W-:Y:S01]  /*7230*/  F2FP.SATFINITE.E5M2.F32.PACK_AB_MERGE_C R21, RZ, R21, RZ ;  /* 0x00000015ff15723e */ /* 0x000fe200048060ff */
[----:B------:R1:W-:Y:S01]  /*7240*/  @!P2 STG.E.U8 desc[UR16][R10.64+0x9], R13 ;  /* 0x0000090d0a00a986 */ /* 0x0003e2000c101110 */
[----:B------:R-:W-:-:S02]  /*7250*/  ISETP.LT.OR P2, PT, R33, 0x12, !P0 ;  /* 0x000000122100780c */ /* 0x000fc40004741670 */
[----:B------:R-:W-:Y:S01]  /*7260*/  F2FP.SATFINITE.E5M2.F32.PACK_AB_MERGE_C R89, RZ, R89, RZ ;  /* 0x00000059ff59723e */ /* 0x000fe200048060ff */
[----:B------:R-:W-:Y:S01]  /*7270*/  @!P5 STG.E.U8 desc[UR16][R10.64+0x8], R107 ;  /* 0x0000086b0a00d986 */ /* 0x000fe2000c101110 */
[C---:B------:R-:W-:Y:S02]  /*7280*/  ISETP.LT.OR P5, PT, R33.reuse, 0x11, !P0 ;  /* 0x000000112100780c */ /* 0x040fe400047a1670 */
[----:B------:R-:W-:Y:S01]  /*7290*/  F2FP.SATFINITE.E5M2.F32.PACK_AB_MERGE_C R23, RZ, R23, RZ ;  /* 0x00000017ff17723e */ /* 0x000fe200048060ff */
[----:B------:R-:W-:Y:S01]  /*72a0*/  @!P4 STG.E.U8 desc[UR16][R6.64+0x8], R109 ;  /* 0x0000086d0600c986 */ /* 0x000fe2000c101110 */
[----:B0-----:R-:W-:Y:S02]  /*72b0*/  F2FP.SATFINITE.E5M2.F32.PACK_AB_MERGE_C R5, RZ, R102, RZ ;  /* 0x00000066ff05723e */ /* 0x001fe400048060ff */
[C---:B------:R-:W-:Y:S02]  /*72c0*/  ISETP.LT.OR P4, PT, R33.reuse, 0x11, !P1 ;  /* 0x000000112100780c */ /* 0x040fe40004f81670 */
[----:B-1----:R-:W-:Y:S01]  /*72d0*/  F2FP.SATFINITE.E5M2.F32.PACK_AB_MERGE_C R13, RZ, R98, RZ ;  /* 0x00000062ff0d723e */ /* 0x002fe200048060ff */
[----:B------:R0:W-:Y:S01]  /*72e0*/  @!P6 STG.E.U8 desc[UR16][R6.64+0x9], R5 ;  /* 0x000009050600e986 */ /* 0x0001e2000c101110 */
[----:B------:R-:W-:-:S02]  /*72f0*/  ISETP.LT.OR P6, PT, R33, 0x12, !P1 ;  /* 0x000000122100780c */ /* 0x000fc40004fc1670 */
[----:B------:R-:W-:Y:S01]  /*7300*/  F2FP.SATFINITE.E5M2.F32.PACK_AB_MERGE_C R17, RZ, R17, RZ ;  /* 0x00000011ff11723e */ /* 0x000fe200048060ff */
[----:B------:R1:W-:Y:S01]  /*7310*/  @!P2 STG.E.U8 desc[UR16][R10.64+0x11], R13 ;  /* 0x0000110d0a00a986 */ /* 0x0003e2000c101110 */
[C---:B------:R-:W-:Y:S02]  /*7320*/  ISETP.LT.OR P2, PT, R33.reuse, 0x1a, !P0 ;  /* 0x0000001a2100780c */ /* 0x040fe40004741670 */
[----:B------:R-:W-:Y:S01]  /*7330*/  F2FP.SATFINITE.E5M2.F32.PACK_AB_MERGE_C R19, RZ, R19, RZ ;  /* 0x00000013ff13723e */ /* 0x000fe200048060ff */
[----:B------:R-:W-:Y:S01]  /*7340*/  @!P5 STG.E.U8 desc[UR16][R10.64+0x10], R105 ;  /* 0x000010690a00d986 */ /* 0x000fe2000c101110 */
[----:B------:R-:W-:Y:S02]  /*7350*/  ISETP.LT.OR P5, PT, R33, 0x19, !P0 ;  /* 0x000000192100780c */ /* 0x000fe400047a1670 */
[----:B------:R-:W-:Y:S01]  /*7360*/  F2FP.SATFINITE.E5M2.F32.PACK_AB_MERGE_C R15, RZ, R18, RZ ;  /* 0x00000012ff0f723e */ /* 0x000fe200048060ff */
[----:B------:R-:W-:Y:S01]  /*7370*/  @!P4 STG.E.U8 desc[UR16][R6.64+0x10], R103 ;  /* 0x000010670600c986 */ /* 0x000fe2000c101110 */
[----:B0-----:R-:W-:-:S02]  /*7380*/  F2FP.SATFINITE.E5M2.F32.PACK_AB_MERGE_C R5, RZ, R100, RZ ;  /* 0x00000064ff05723e */ /* 0x001fc400048060ff */
[C---:B------:R-:W-:Y:S02]  /*7390*/  ISETP.LT.OR P4, PT, R33.reuse, 0x19, !P1 ;  /* 0x000000192100780c */ /* 0x040fe40004f81670 */
[----:B-1----:R-:W-:Y:S01]  /*73a0*/  F2FP.SATFINITE.E5M2.F32.PACK_AB_MERGE_C R13, RZ, R96, RZ ;  /* 0x00000060ff0d723e */ /* 0x002fe200048060ff */
[----:B------:R0:W-:Y:S01]  /*73b0*/  @!P6 STG.E.U8 desc[UR16][R6.64+0x11], R5 ;  /* 0x000011050600e986 */ /* 0x0001e2000c101110 */
[----:B------:R-:W-:-:S03]  /*73c0*/  ISETP.LT.OR P6, PT, R33, 0x1a, !P1 ;  /* 0x0000001a2100780c */ /* 0x000fc60004fc1670 */
[----:B------:R1:W-:Y:S01]  /*73d0*/  @!P2 STG.E.U8 desc[UR16][R10.64+0x19], R13 ;  /* 0x0000190d0a00a986 */ /* 0x0003e2000c101110 */
[----:B------:R-:W-:-:S03]  /*73e0*/  ISETP.LT.OR P2, PT, R33, 0x22, !P0 ;  /* 0x000000222100780c */ /* 0x000fc60004741670 */
[----:B------:R-:W-:Y:S01]  /*73f0*/  @!P5 STG.E.U8 desc[UR16][R10.64+0x18], R101 ;  /* 0x000018650a00d986 */ /* 0x000fe2000c101110 */
[C---:B------:R-:W-:Y:S02]  /*7400*/  ISETP.LT.OR P5, PT, R33.reuse, 0x21, !P0 ;  /* 0x000000212100780c */ /* 0x040fe400047a1670 */
[----:B0-----:R-:W-:Y:S01]  /*7410*/  F2FP.SATFINITE.E5M2.F32.PACK_AB_MERGE_C R5, RZ, R94, RZ ;  /* 0x0000005eff05723e */ /* 0x001fe200048060ff */
[----:B------:R-:W-:Y:S01]  /*7420*/  @!P4 STG.E.U8 desc[UR16][R6.64+0x18], R99 ;  /* 0x000018630600c986 */ /* 0x000fe2000c101110 */
        /* <DEDUP_REMOVED lines=25> */
[C---:B------:R-:W-:Y:S02]  /*75c0*/  ISETP.LT.OR P2, PT, R33.reuse, 0x39, !P0 ;  /* 0x000000392100780c */ /* 0x040fe40004741670 */
[C---:B------:R-:W-:Y:S01]  /*75d0*/  ISETP.LT.OR P0, PT, R33.reuse, 0x3a, !P0 ;  /* 0x0000003a2100780c */ /* 0x040fe20004701670 */
[----:B------:R1:W-:Y:S01]  /*75e0*/  @!P5 STG.E.U8 desc[UR16][R10.64+0x30], R89 ;  /* 0x000030590a00d986 */ /* 0x0003e2000c101110 */
[C---:B------:R-:W-:Y:S02]  /*75f0*/  ISETP.LT.OR P5, PT, R33.reuse, 0x39, !P1 ;  /* 0x000000392100780c */ /* 0x040fe40004fa1670 */
[----:B------:R-:W-:Y:S01]  /*7600*/  ISETP.LT.OR P1, PT, R33, 0x3a, !P1 ;  /* 0x0000003a2100780c */ /* 0x000fe20004f21670 */
[----:B------:R1:W-:Y:S01]  /*7610*/  @!P4 STG.E.U8 desc[UR16][R6.64+0x30], R23 ;  /* 0x000030170600c986 */ /* 0x0003e2000c101110 */
[----:B0-----:R-:W-:-:S05]  /*7620*/  F2FP.SATFINITE.E5M2.F32.PACK_AB_MERGE_C R5, RZ, R20, RZ ;  /* 0x00000014ff05723e */ /* 0x001fca00048060ff */
[----:B------:R1:W-:Y:S04]  /*7630*/  @!P6 STG.E.U8 desc[UR16][R6.64+0x31], R5 ;  /* 0x000031050600e986 */ /* 0x0003e8000c101110 */
[----:B------:R1:W-:Y:S04]  /*7640*/  @!P2 STG.E.U8 desc[UR16][R10.64+0x38], R17 ;  /* 0x000038110a00a986 */ /* 0x0003e8000c101110 */
[----:B------:R1:W-:Y:S04]  /*7650*/  @!P0 STG.E.U8 desc[UR16][R10.64+0x39], R13 ;  /* 0x0000390d0a008986 */ /* 0x0003e8000c101110 */
[----:B------:R1:W-:Y:S04]  /*7660*/  @!P5 STG.E.U8 desc[UR16][R6.64+0x38], R19 ;  /* 0x000038130600d986 */ /* 0x0003e8000c101110 */
[----:B------:R1:W-:Y:S02]  /*7670*/  @!P1 STG.E.U8 desc[UR16][R6.64+0x39], R15 ;  /* 0x0000390f06009986 */ /* 0x0003e4000c101110 */
.L_x_161:
[----:B------:R-:W-:Y:S05]  /*7680*/  BSYNC B0 ;  /* 0x0000000000007941 */ /* 0x000fea0003800000 */
.L_x_31:
[----:B------:R-:W-:Y:S01]  /*7690*/  ULDC UR6, c[0x0][0xc] ;  /* 0x0000030000067ab9 */ /* 0x000fe20000000800 */
[----:B------:R-:W-:Y:S01]  /*76a0*/  ULDC UR7, c[0x0][0x10] ;  /* 0x0000040000077ab9 */ /* 0x000fe20000000800 */
[----:B01---5:R-:W0:Y:S01]  /*76b0*/  LDC R5, c[0x0][0x14] ;  /* 0x00000500ff057b82 */ /* 0x023e220000000800 */
[----:B------:R-:W-:Y:S01]  /*76c0*/  UIMAD.WIDE.U32 UR6, UR6, UR7, URZ ;  /* 0x00000007060672a5 */ /* 0x000fe2000f8e003f */
[----:B------:R-:W-:Y:S01]  /*76d0*/  PRMT R7, RZ, 0x7610, R7 ;  /* 0x00007610ff077816 */ /* 0x000fe20000000007 */
[----:B------:R-:W-:-:S04]  /*76e0*/  IMAD.MOV.U32 R6, RZ, RZ, -0x1 ;  /* 0xffffffffff067424 */ /* 0x000fc800078e00ff */
[----:B0-----:R-:W-:-:S04]  /*76f0*/  IMAD.WIDE.U32 R2, R5, UR6, R2 ;  /* 0x0000000605027c25 */ /* 0x001fc8000f8e0002 */
[----:B------:R-:W-:Y:S01]  /*7700*/  IMAD R5, R5, UR7, RZ ;  /* 0x0000000705057c24 */ /* 0x000fe2000f8e02ff */
[----:B------:R-:W-:Y:S02]  /*7710*/  ULDC.64 UR6, c[0x0][0x650] ;  /* 0x0001940000067ab9 */ /* 0x000fe40000000a00 */
[----:B------:R-:W-:Y:S01]  /*7720*/  ISETP.GE.U32.AND P0, PT, R2, UR6, PT ;  /* 0x0000000602007c0c */ /* 0x000fe2000bf06070 */
[----:B------:R-:W-:Y:S02]  /*7730*/  IMAD.IADD R3, R3, 0x1, R5 ;  /* 0x0000000103037824 */ /* 0x000fe400078e0205 */
[----:B------:R-:W-:-:S03]  /*7740*/  IMAD.MOV.U32 R5, RZ, RZ, -0x1 ;  /* 0xffffffffff057424 */ /* 0x000fc600078e00ff */
[----:B------:R-:W-:-:S13]  /*7750*/  ISETP.GE.U32.AND.EX P0, PT, R3, UR7, PT, P0 ;  /* 0x0000000703007c0c */ /* 0x000fda000bf06100 */
[----:B------:R-:W-:Y:S05]  /*7760*/  @P0 BRA `(.L_x_162) ;  /* 0x0000000400600947 */ /* 0x000fea0003800000 */
[----:B------:R-:W0:Y:S01]  /*7770*/  S2R R20, SR_CTAID.X ;  /* 0x0000000000147919 */ /* 0x000e220000002500 */
[----:B------:R-:W1:Y:S01]  /*7780*/  LDC.64 R14, c[0x0][0x628] ;  /* 0x00018a00ff0e7b82 */ /* 0x000e620000000a00 */
[----:B------:R-:W-:Y:S01]  /*7790*/  ULDC UR6, c[0x0][0x150] ;  /* 0x0000540000067ab9 */ /* 0x000fe20000000800 */
[----:B--234-:R-:W-:Y:S01]  /*77a0*/  IMAD.MOV.U32 R12, RZ, RZ, R2 ;  /* 0x000000ffff0c7224 */ /* 0x01cfe200078e0002 */
[----:B------:R-:W2:Y:S01]  /*77b0*/  S2R R22, SR_CTAID.Y ;  /* 0x0000000000167919 */ /* 0x000ea20000002600 */
[----:B------:R-:W-:-:S04]  /*77c0*/  IMAD.MOV.U32 R13, RZ, RZ, R3 ;  /* 0x000000ffff0d7224 */ /* 0x000fc800078e0003 */
[----:B------:R-:W3:Y:S08]  /*77d0*/  LDC R23, c[0x0][0x144] ;  /* 0x00005100ff177b82 */ /* 0x000ef00000000800 */
[----:B------:R-:W4:Y:S08]  /*77e0*/  LDC R16, c[0x0][0x630] ;  /* 0x00018c00ff107b82 */ /* 0x000f300000000800 */
[----:B------:R-:W2:Y:S01]  /*77f0*/  LDC.64 R18, c[0x0][0x620] ;  /* 0x00018800ff127b82 */ /* 0x000ea20000000a00 */
[----:B-1----:R-:W-:-:S04]  /*7800*/  ISETP.NE.U32.AND P0, PT, R14, RZ, PT ;  /* 0x000000ff0e00720c */ /* 0x002fc80003f05070 */
[----:B------:R-:W-:Y:S02]  /*7810*/  ISETP.NE.AND.EX P0, PT, R15, RZ, PT, P0 ;  /* 0x000000ff0f00720c */ /* 0x000fe40003f05300 */
[----:B0-----:R-:W-:-:S05]  /*7820*/  I2FP.F32.U32 R5, R20 ;  /* 0x0000001400057245 */ /* 0x001fca0000201000 */
[----:B------:R-:W-:-:S04]  /*7830*/  FMUL R5, R5, UR6 ;  /* 0x0000000605057c20 */ /* 0x000fc80008400000 */
[----:B------:R0:W1:Y:S02]  /*7840*/  F2I.U32.TRUNC.NTZ R21, R5 ;  /* 0x0000000500157305 */ /* 0x000064000020f000 */
[----:B---34-:R-:W-:Y:S05]  /*7850*/  @!P0 BRA `(.L_x_163) ;  /* 0x0000000000288947 */ /* 0x018fea0003800000 */
[----:B0-----:R-:W0:Y:S02]  /*7860*/  LDC R5, c[0x0][0x634] ;  /* 0x00018d00ff057b82 */ /* 0x001e240000000800 */
        /* <DEDUP_REMOVED lines=9> */
.L_x_163:
[-CC-:B------:R-:W-:Y:S01]  /*7900*/  SHF.R.U64 R17, R12, R16.reuse, R13.reuse ;  /* 0x000000100c117219 */ /* 0x180fe2000000120d */
[----:B------:R-:W3:Y:S01]  /*7910*/  LDC.64 R28, c[0x0][0x640] ;  /* 0x00019000ff1c7b82 */ /* 0x000ee20000000a00 */
[----:B0-----:R-:W-:Y:S01]  /*7920*/  SHF.R.U32.HI R5, RZ, R16, R13 ;  /* 0x00000010ff057219 */ /* 0x001fe2000001160d */
[----:B-1----:R-:W-:Y:S01]  /*7930*/  IMAD.MOV R21, RZ, RZ, -R21 ;  /* 0x000000ffff157224 */ /* 0x002fe200078e0a15 */
[----:B------:R-:W-:Y:S01]  /*7940*/  IADD3 R11, P0, RZ, -R17, RZ ;  /* 0x80000011ff0b7210 */ /* 0x000fe20007f1e0ff */
[----:B------:R-:W-:Y:S02]  /*7950*/  ULDC UR6, c[0x0][0x154] ;  /* 0x0000550000067ab9 */ /* 0x000fe40000000800 */
[----:B------:R-:W-:Y:S02]  /*7960*/  IMAD R23, R23, R21, R20 ;  /* 0x0000001517177224 */ /* 0x000fe400078e0214 */
[----:B------:R-:W0:Y:S01]  /*7970*/  LDC R12, c[0x0][0x618] ;  /* 0x00018600ff0c7b82 */ /* 0x000e220000000800 */
[----:B------:R-:W-:-:S02]  /*7980*/  IMAD.X R5, RZ, RZ, ~R5, P0 ;  /* 0x000000ffff057224 */ /* 0x000fc400000e0e05 */
[----:B--2---:R-:W-:-:S04]  /*7990*/  IMAD.WIDE.U32 R6, R11, R18, R2 ;  /* 0x000000120b067225 */ /* 0x004fc800078e0002 */
[----:B------:R-:W-:Y:S01]  /*79a0*/  IMAD R10, R5, R18, RZ ;  /* 0x00000012050a7224 */ /* 0x000fe200078e02ff */
[----:B------:R-:W1:Y:S03]  /*79b0*/  LDC R24, c[0x0][0x608] ;  /* 0x00018200ff187b82 */ /* 0x000e660000000800 */
[----:B------:R-:W-:Y:S02]  /*79c0*/  IMAD R5, R11, R19, R10 ;  /* 0x000000130b057224 */ /* 0x000fe400078e020a */
[----:B------:R-:W-:Y:S02]  /*79d0*/  IMAD.MOV.U32 R11, RZ, RZ, 0x1 ;  /* 0x00000001ff0b7424 */ /* 0x000fe400078e00ff */
[----:B------:R-:W-:Y:S01]  /*79e0*/  IMAD.IADD R5, R7, 0x1, R5 ;  /* 0x0000000107057824 */ /* 0x000fe200078e0205 */
[----:B------:R-:W2:Y:S01]  /*79f0*/  LDC R26, c[0x0][0x658] ;  /* 0x00019600ff1a7b82 */ /* 0x000ea20000000800 */
[----:B------:R-:W-:-:S02]  /*7a00*/  I2FP.F32.U32 R7, R22 ;  /* 0x0000001600077245 */ /* 0x000fc40000201000 */
[----:B---3--:R-:W-:-:S03]  /*7a10*/  ISETP.NE.U32.AND P0, PT, R28, RZ, PT ;  /* 0x000000ff1c00720c */ /* 0x008fc60003f05070 */
[----:B------:R-:W-:Y:S01]  /*7a20*/  FMUL R10, R7, UR6 ;  /* 0x00000006070a7c20 */ /* 0x000fe20008400000 */
[----:B------:R-:W-:Y:S01]  /*7a30*/  ISETP.NE.AND.EX P0, PT, R29, RZ, PT, P0 ;  /* 0x000000ff1d00720c */ /* 0x000fe20003f05300 */
[----:B------:R-:W3:Y:S01]  /*7a40*/  LDC R21, c[0x0][0x148] ;  /* 0x00005200ff157b82 */ /* 0x000ee20000000800 */
[-CC-:B0-----:R-:W-:Y:S01]  /*7a50*/  SHF.R.U64 R16, R6, R12.reuse, R5.reuse ;  /* 0x0000000c06107219 */ /* 0x181fe20000001205 */
[----:B------:R0:W4:Y:S01]  /*7a60*/  F2I.U32.TRUNC.NTZ R18, R10 ;  /* 0x0000000a00127305 */ /* 0x000122000020f000 */
[----:B------:R-:W-:Y:S01]  /*7a70*/  SHF.R.U32.HI R5, RZ, R12, R5 ;  /* 0x0000000cff057219 */ /* 0x000fe20000011605 */
[----:B------:R-:W-:-:S04]  /*7a80*/  IMAD.MOV.U32 R7, RZ, RZ, -0x1 ;  /* 0xffffffffff077424 */ /* 0x000fc800078e00ff */
[----:B------:R-:W0:Y:S01]  /*7a90*/  LDC R20, c[0x0][0x600] ;  /* 0x00018000ff147b82 */ /* 0x000e220000000800 */
[-CC-:B-1----:R-:W-:Y:S02]  /*7aa0*/  SHF.R.U64 R14, R16, R24.reuse, R5.reuse ;  /* 0x00000018100e7219 */ /* 0x182fe40000001205 */
[----:B------:R-:W-:-:S05]  /*7ab0*/  SHF.R.U32.HI R5, RZ, R24, R5 ;  /* 0x00000018ff057219 */ /* 0x000fca0000011605 */
[----:B------:R-:W1:Y:S01]  /*7ac0*/  LDC R27, c[0x0][0x648] ;  /* 0x00019200ff1b7b82 */ /* 0x000e620000000800 */
[-C--:B--2---:R-:W-:Y:S02]  /*7ad0*/  SHF.L.U32 R6, R7, R26.reuse, RZ ;  /* 0x0000001a07067219 */ /* 0x084fe400000006ff */
[-CC-:B------:R-:W-:Y:S02]  /*7ae0*/  SHF.R.U64 R19, R14, R26.reuse, R5.reuse ;  /* 0x0000001a0e137219 */ /* 0x180fe40000001205 */
[----:B------:R-:W-:Y:S02]  /*7af0*/  SHF.R.U32.HI R7, RZ, R26, R5 ;  /* 0x0000001aff077219 */ /* 0x000fe40000011605 */
[----:B------:R-:W-:Y:S01]  /*7b00*/  LOP3.LUT R25, RZ, R6, RZ, 0x33, !PT ;  /* 0x00000006ff197212 */ /* 0x000fe200078e33ff */
[----:B------:R-:W2:Y:S01]  /*7b10*/  LDC R30, c[0x0][0x638] ;  /* 0x00018e00ff1e7b82 */ /* 0x000ea20000000800 */
[----:B------:R-:W-:Y:S01]  /*7b20*/  SHF.L.U32 R26, R11, R26, RZ ;  /* 0x0000001a0b1a7219 */ /* 0x000fe200000006ff */
[----:B------:R-:W-:-:S06]  /*7b30*/  IMAD.MOV.U32 R6, RZ, RZ, R19 ;  /* 0x000000ffff067224 */ /* 0x000fcc00078e0013 */
[----:B------:R-:W0:Y:S01]  /*7b40*/  LDC R31, c[0x0][0x610] ;  /* 0x00018400ff1f7b82 */ /* 0x000e220000000800 */
[----:B----4-:R-:W-:Y:S05]  /*7b50*/  @!P0 BRA `(.L_x_164) ;  /* 0x0000000000288947 */ /* 0x010fea0003800000 */
[----:B------:R-:W4:Y:S02]  /*7b60*/  LDC R6, c[0x0][0x64c] ;  /* 0x00019300ff067b82 */ /* 0x000f240000000800 */
[----:B----4-:R-:W-:-:S05]  /*7b70*/  IADD3 R5, P0, R19, R6, RZ ;  /* 0x0000000613057210 */ /* 0x010fca0007f1e0ff */
[----:B------:R-:W-:-:S04]  /*7b80*/  IMAD.X R15, RZ, RZ, R7, P0 ;  /* 0x000000ffff0f7224 */ /* 0x000fc800000e0607 */
[----:B------:R-:W-:-:S04]  /*7b90*/  IMAD.WIDE.U32 R6, R15, R28, RZ ;  /* 0x0000001c0f067225 */ /* 0x000fc800078e00ff */
[----:B0-----:R-:W-:-:S04]  /*7ba0*/  IMAD.WIDE.U32 R10, P0, R5, R29, R6 ;  /* 0x0000001d050a7225 */ /* 0x001fc80007800006 */
[----:B------:R-:W-:-:S04]  /*7bb0*/  IMAD.WIDE.U32 R6, R5, R28, RZ ;  /* 0x0000001c05067225 */ /* 0x000fc800078e00ff */
[----:B------:R-:W-:Y:S01]  /*7bc0*/  IMAD.X R13, RZ, RZ, RZ, P0 ;  /* 0x000000ffff0d7224 */ /* 0x000fe200000e06ff */
[----:B------:R-:W-:Y:S01]  /*7bd0*/  IADD3 RZ, P0, R7, R10, RZ ;  /* 0x0000000a07ff7210 */ /* 0x000fe20007f1e0ff */
[----:B------:R-:W-:-:S04]  /*7be0*/  IMAD.MOV.U32 R12, RZ, RZ, R11 ;  /* 0x000000ffff0c7224 */ /* 0x000fc800078e000b */
[----:B------:R-:W-:-:S08]  /*7bf0*/  IMAD.WIDE.U32.X R6, R15, R29, R12, P0 ;  /* 0x0000001d0f067225 */ /* 0x000fd000000e040c */
.L_x_164:
[----:B-1----:R-:W-:Y:S01]  /*7c00*/  SHF.R.U64 R5, R6, R27, R7 ;  /* 0x0000001b06057219 */ /* 0x002fe20000001207 */
[----:B0-----:R-:W-:Y:S01]  /*7c10*/  VIADD R7, R20, 0xffffffff ;  /* 0xffffffff14077836 */ /* 0x001fe20000000000 */
[----:B------:R-:W-:Y:S01]  /*7c20*/  LOP3.LUT R32, R14, R25, RZ, 0xc0, !PT ;  /* 0x000000190e207212 */ /* 0x000fe200078ec0ff */
[----:B------:R-:W-:Y:S02]  /*7c30*/  IMAD.MOV R18, RZ, RZ, -R18 ;  /* 0x000000ffff127224 */ /* 0x000fe400078e0a12 */
[----:B------:R-:W-:Y:S01]  /*7c40*/  IMAD.MOV R6, RZ, RZ, -R5 ;  /* 0x000000ffff067224 */ /* 0x000fe200078e0a05 */
[----:B------:R-:W-:Y:S01]  /*7c50*/  LOP3.LUT R16, R16, R7, RZ, 0xc0, !PT ;  /* 0x0000000710107212 */ /* 0x000fe200078ec0ff */
[----:B------:R-:W-:Y:S02]  /*7c60*/  IMAD R32, R26, R5, R32 ;  /* 0x000000051a207224 */ /* 0x000fe400078e0220 */
[----:B---3--:R-:W-:Y:S02]  /*7c70*/  @P3 IMAD R23, R21, R18, R22 ;  /* 0x0000001215173224 */ /* 0x008fe400078e0216 */
[----:B--2---:R-:W-:-:S02]  /*7c80*/  IMAD R5, R6, R30, R19 ;  /* 0x0000001e06057224 */ /* 0x004fc400078e0213 */
[----:B------:R-:W-:Y:S02]  /*7c90*/  IMAD R32, R32, R31, R23 ;  /* 0x0000001f20207224 */ /* 0x000fe400078e0217 */
[----:B------:R-:W-:Y:S02]  /*7ca0*/  IMAD R5, R5, R20, R16 ;  /* 0x0000001405057224 */ /* 0x000fe400078e0210 */
[----:B------:R-:W-:-:S03]  /*7cb0*/  IMAD.MOV.U32 R7, RZ, RZ, 0x1 ;  /* 0x00000001ff077424 */ /* 0x000fc600078e00ff */
[----:B------:R-:W-:Y:S02]  /*7cc0*/  SEL R6, R5, R32, !P3 ;  /* 0x0000002005067207 */ /* 0x000fe40005800000 */
[----:B------:R-:W-:Y:S01]  /*7cd0*/  SEL R32, R32, R5, !P3 ;  /* 0x0000000520207207 */ /* 0x000fe20005800000 */
[----:B------:R-:W-:-:S07]  /*7ce0*/  IMAD.MOV.U32 R5, RZ, RZ, R17 ;  /* 0x000000ffff057224 */ /* 0x000fce00078e0011 */
.L_x_162:
[----:B------:R-:W-:Y:S01]  /*7cf0*/  UIADD3 UR5, UR9, UR5, URZ ;  /* 0x0000000509057290 */ /* 0x000fe2000fffe03f */
[----:B------:R-:W-:Y:S01]  /*7d00*/  LOP3.LUT P0, RZ, R7, 0xff, RZ, 0xc0, !PT ;  /* 0x000000ff07ff7812 */ /* 0x000fe2000780c0ff */
[----:B------:R-:W-:Y:S02]  /*7d10*/  IMAD.MOV.U32 R7, RZ, RZ, R32 ;  /* 0x000000ffff077224 */ /* 0x000fe400078e0020 */
[----:B------:R-:W-:Y:S02]  /*7d20*/  USHF.R.U32.HI UR6, URZ, 0x2, UR5 ;  /* 0x000000023f067899 */ /* 0x000fe40008011605 */
[----:B------:R-:W-:Y:S02]  /*7d30*/  UISETP.GT.U32.AND UP1, UPT, UR5, 0x3, UPT ;  /* 0x000000030500788c */ /* 0x000fe4000bf24070 */
[----:B------:R-:W-:Y:S02]  /*7d40*/  ULOP3.LUT UR6, UR6, 0x1, URZ, 0xc0, !UPT ;  /* 0x0000000106067892 */ /* 0x000fe4000f8ec03f */
[----:B------:R-:W-:-:S02]  /*7d50*/  UISETP.LT.U32.AND UP1, UPT, UR9, 0x4, UP1 ;  /* 0x000000040900788c */ /* 0x000fc40008f21070 */
[----:B------:R-:W-:Y:S02]  /*7d60*/  UISETP.NE.U32.AND UP0, UPT, UR6, 0x1, UPT ;  /* 0x000000010600788c */ /* 0x000fe4000bf05070 */
[----:B------:R-:W-:Y:S02]  /*7d70*/  USEL UR7, URZ, 0x1, !UP1 ;  /* 0x000000013f077887 */ /* 0x000fe4000c800000 */
[----:B------:R-:W-:Y:S02]  /*7d80*/  UISETP.GT.U32.AND UP0, UPT, UR9, 0x3, !UP0 ;  /* 0x000000030900788c */ /* 0x000fe4000c704070 */
[----:B------:R-:W-:Y:S02]  /*7d90*/  ULOP3.LUT UR5, UR5, 0x3, URZ, 0xc0, !UPT ;  /* 0x0000000305057892 */ /* 0x000fe4000f8ec03f */
[----:B------:R-:W-:-:S04]  /*7da0*/  USEL UR6, URZ, 0x1, !UP0 ;  /* 0x000000013f067887 */ /* 0x000fc8000c000000 */
[----:B------:R-:W-:Y:S01]  /*7db0*/  ULOP3.LUT UR4, UR6, UR4, UR7, 0x96, !UPT ;  /* 0x0000000406047292 */ /* 0x000fe2000f8e9607 */
[----:B------:R-:W-:Y:S11]  /*7dc0*/  @P0 BRA `(.L_x_165) ;  /* 0xffffff9000540947 */ /* 0x000ff6000383ffff */
[----:B------:R-:W-:Y:S05]  /*7dd0*/  EXIT ;  /* 0x000000000000794d */ /* 0x000fea0003800000 */
.L_x_3:
[----:B0-----:R-:W-:Y:S01]  /*7de0*/  ULDC.64 UR4, c[0x0][0x650] ;  /* 0x0001940000047ab9 */ /* 0x001fe20000000a00 */
        /* <DEDUP_REMOVED lines=25> */
.L_x_167:
[--C-:B------:R-:W-:Y:S01]  /*7f80*/  SHF.R.U64 R16, R14, R18, R15.reuse ;  /* 0x000000120e107219 */ /* 0x100fe2000000120f */
[----:B------:R-:W0:Y:S01]  /*7f90*/  LDC R22, c[0x0][0x618] ;  /* 0x00018600ff167b82 */ /* 0x000e220000000800 */
[----:B------:R-:W-:Y:S01]  /*7fa0*/  I2FP.F32.U32 R7, R8 ;  /* 0x0000000800077245 */ /* 0x000fe20000201000 */
[----:B------:R-:W-:Y:S01]  /*7fb0*/  ULDC UR4, c[0x0][0x150] ;  /* 0x0000540000047ab9 */ /* 0x000fe20000000800 */
[----:B------:R-:W-:Y:S02]  /*7fc0*/  SHF.R.U32.HI R6, RZ, R18, R15 ;  /* 0x00000012ff067219 */ /* 0x000fe4000001160f */
[----:B------:R-:W-:Y:S01]  /*7fd0*/  IADD3 R9, P0, RZ, -R16, RZ ;  /* 0x80000010ff097210 */ /* 0x000fe20007f1e0ff */
[----:B------:R-:W-:Y:S01]  /*7fe0*/  FMUL R13, R7, UR4 ;  /* 0x00000004070d7c20 */ /* 0x000fe20008400000 */
[----:B------:R-:W-:Y:S01]  /*7ff0*/  ULDC UR4, c[0x0][0x154] ;  /* 0x0000550000047ab9 */ /* 0x000fe20000000800 */
[----:B------:R-:W1:Y:S02]  /*8000*/  LDC.64 R24, c[0x0][0x640] ;  /* 0x00019000ff187b82 */ /* 0x000e640000000a00 */
[----:B------:R-:W-:-:S02]  /*8010*/  IMAD.X R11, RZ, RZ, ~R6, P0 ;  /* 0x000000ffff0b7224 */ /* 0x000fc400000e0e06 */
[----:B------:R-:W2:Y:S01]  /*8020*/  F2I.U32.TRUNC.NTZ R13, R13 ;  /* 0x0000000d000d7305 */ /* 0x000ea2000020f000 */
[----:B------:R-:W-:-:S03]  /*8030*/  IMAD.WIDE.U32 R6, R9, R20, R2 ;  /* 0x0000001409067225 */ /* 0x000fc600078e0002 */
[----:B------:R-:W3:Y:S01]  /*8040*/  LDC R15, c[0x0][0x144] ;  /* 0x00005100ff0f7b82 */ /* 0x000ee20000000800 */
[----:B------:R-:W-:-:S04]  /*8050*/  IMAD R12, R11, R20, RZ ;  /* 0x000000140b0c7224 */ /* 0x000fc800078e02ff */
[----:B------:R-:W-:Y:S02]  /*8060*/  IMAD R9, R9, R21, R12 ;  /* 0x0000001509097224 */ /* 0x000fe400078e020c */
[----:B------:R-:W-:Y:S01]  /*8070*/  IMAD.MOV.U32 R12, RZ, RZ, -0x1 ;  /* 0xffffffffff0c7424 */ /* 0x000fe200078e00ff */
[----:B------:R-:W4:Y:S01]  /*8080*/  LDC R18, c[0x0][0x608] ;  /* 0x00018200ff127b82 */ /* 0x000f220000000800 */
[----:B------:R-:W-:Y:S01]  /*8090*/  IMAD.IADD R7, R7, 0x1, R9 ;  /* 0x0000000107077824 */ /* 0x000fe200078e0209 */
[----:B------:R-:W-:-:S04]  /*80a0*/  I2FP.F32.U32 R9, R10 ;  /* 0x0000000a00097245 */ /* 0x000fc80000201000 */
[-C--:B0-----:R-:W-:Y:S01]  /*80b0*/  SHF.R.U64 R14, R6, R22.reuse, R7 ;  /* 0x00000016060e7219 */ /* 0x081fe20000001207 */
[----:B--2---:R-:W-:Y:S01]  /*80c0*/  IMAD.MOV R6, RZ, RZ, -R13 ;  /* 0x000000ffff067224 */ /* 0x004fe200078e0a0d */
[----:B------:R-:W0:Y:S01]  /*80d0*/  LDC R11, c[0x0][0x658] ;  /* 0x00019600ff0b7b82 */ /* 0x000e220000000800 */
[----:B-1----:R-:W-:Y:S01]  /*80e0*/  ISETP.NE.U32.AND P0, PT, R24, RZ, PT ;  /* 0x000000ff1800720c */ /* 0x002fe20003f05070 */
[----:B------:R-:W-:Y:S01]  /*80f0*/  FMUL R9, R9, UR4 ;  /* 0x0000000409097c20 */ /* 0x000fe20008400000 */
[----:B------:R-:W-:Y:S02]  /*8100*/  SHF.R.U32.HI R7, RZ, R22, R7 ;  /* 0x00000016ff077219 */ /* 0x000fe40000011607 */
[----:B------:R-:W-:-:S03]  /*8110*/  ISETP.NE.AND.EX P0, PT, R25, RZ, PT, P0 ;  /* 0x000000ff1900720c */ /* 0x000fc60003f05300 */
[----:B------:R-:W1:Y:S01]  /*8120*/  LDC R21, c[0x0][0x148] ;  /* 0x00005200ff157b82 */ /* 0x000e620000000800 */
[----:B---3--:R-:W-:Y:S02]  /*8130*/  IMAD R22, R15, R6, R8 ;  /* 0x000000060f167224 */ /* 0x008fe400078e0208 */
[----:B------:R-:W-:-:S05]  /*8140*/  IMAD.MOV.U32 R8, RZ, RZ, 0x1 ;  /* 0x00000001ff087424 */ /* 0x000fca00078e00ff */
[----:B------:R-:W2:Y:S01]  /*8150*/  LDC R20, c[0x0][0x600] ;  /* 0x00018000ff147b82 */ /* 0x000ea20000000800 */
[-CC-:B----4-:R-:W-:Y:S02]  /*8160*/  SHF.R.U64 R17, R14, R18.reuse, R7.reuse ;  /* 0x000000120e117219 */ /* 0x190fe40000001207 */
[----:B------:R-:W-:Y:S02]  /*8170*/  SHF.R.U32.HI R6, RZ, R18, R7 ;  /* 0x00000012ff067219 */ /* 0x000fe40000011607 */
[----:B------:R3:W4:Y:S03]  /*8180*/  F2I.U32.TRUNC.NTZ R18, R9 ;  /* 0x0000000900127305 */ /* 0x000726000020f000 */
[----:B------:R-:W1:Y:S01]  /*8190*/  LDC R23, c[0x0][0x648] ;  /* 0x00019200ff177b82 */ /* 0x000e620000000800 */
[-C--:B0-----:R-:W-:Y:S02]  /*81a0*/  SHF.R.U64 R19, R17, R11.reuse, R6 ;  /* 0x0000000b11137219 */ /* 0x081fe40000001206 */
[----:B------:R-:W-:-:S02]  /*81b0*/  SHF.L.U32 R12, R12, R11, RZ ;  /* 0x0000000b0c0c7219 */ /* 0x000fc400000006ff */
[-C--:B------:R-:W-:Y:S01]  /*81c0*/  SHF.R.U32.HI R7, RZ, R11.reuse, R6 ;  /* 0x0000000bff077219 */ /* 0x080fe20000011606 */
[----:B------:R-:W-:Y:S01]  /*81d0*/  IMAD.MOV.U32 R6, RZ, RZ, R19 ;  /* 0x000000ffff067224 */ /* 0x000fe200078e0013 */
[----:B------:R-:W-:Y:S01]  /*81e0*/  SHF.L.U32 R27, R8, R11, RZ ;  /* 0x0000000b081b7219 */ /* 0x000fe200000006ff */
[----:B------:R-:W0:Y:S01]  /*81f0*/  LDC R26, c[0x0][0x638] ;  /* 0x00018e00ff1a7b82 */ /* 0x000e220000000800 */
[----:B------:R-:W-:-:S07]  /*8200*/  LOP3.LUT R28, RZ, R12, RZ, 0x33, !PT ;  /* 0x0000000cff1c7212 */ /* 0x000fce00078e33ff */
[----:B------:R-:W0:Y:S01]  /*8210*/  LDC R29, c[0x0][0x610] ;  /* 0x00018400ff1d7b82 */ /* 0x000e220000000800 */
[----:B---34-:R-:W-:Y:S05]  /*8220*/  @!P0 BRA `(.L_x_168) ;  /* 0x0000000000288947 */ /* 0x018fea0003800000 */
        /* <DEDUP_REMOVED lines=10> */
.L_x_168:
[----:B-1----:R-:W-:Y:S01]  /*82d0*/  SHF.R.U64 R7, R6, R23, R7 ;  /* 0x0000001706077219 */ /* 0x002fe20000001207 */
[----:B--2---:R-:W-:Y:S01]  /*82e0*/  VIADD R9, R20, 0xffffffff ;  /* 0xffffffff14097836 */ /* 0x004fe20000000000 */
[----:B------:R-:W-:Y:S01]  /*82f0*/  LOP3.LUT R6, R17, R28, RZ, 0xc0, !PT ;  /* 0x0000001c11067212 */ /* 0x000fe200078ec0ff */
[----:B------:R-:W-:Y:S02]  /*8300*/  IMAD.MOV R18, RZ, RZ, -R18 ;  /* 0x000000ffff127224 */ /* 0x000fe400078e0a12 */
[----:B------:R-:W-:Y:S02]  /*8310*/  IMAD.MOV R8, RZ, RZ, -R7 ;  /* 0x000000ffff087224 */ /* 0x000fe400078e0a07 */
[----:B------:R-:W-:Y:S01]  /*8320*/  IMAD R11, R27, R7, R6 ;  /* 0x000000071b0b7224 */ /* 0x000fe200078e0206 */
[----:B------:R-:W-:Y:S01]  /*8330*/  LOP3.LUT R7, R14, R9, RZ, 0xc0, !PT ;  /* 0x000000090e077212 */ /* 0x000fe200078ec0ff */
[----:B------:R-:W-:Y:S02]  /*8340*/  @P3 IMAD R22, R21, R18, R10 ;  /* 0x0000001215163224 */ /* 0x000fe400078e020a */
[----:B0-----:R-:W-:-:S02]  /*8350*/  IMAD R6, R8, R26, R19 ;  /* 0x0000001a08067224 */ /* 0x001fc400078e0213 */
[----:B------:R-:W-:Y:S02]  /*8360*/  IMAD R11, R11, R29, R22 ;  /* 0x0000001d0b0b7224 */ /* 0x000fe400078e0216 */
[----:B------:R-:W-:Y:S02]  /*8370*/  IMAD R6, R6, R20, R7 ;  /* 0x0000001406067224 */ /* 0x000fe400078e0207 */
[----:B------:R-:W-:-:S03]  /*8380*/  IMAD.MOV.U32 R8, RZ, RZ, 0x1 ;  /* 0x00000001ff087424 */ /* 0x000fc600078e00ff */
[----:B------:R-:W-:Y:S02]  /*8390*/  SEL R15, R6, R11, !P3 ;  /* 0x0000000b060f7207 */ /* 0x000fe40005800000 */
[----:B------:R-:W-:Y:S01]  /*83a0*/  SEL R11, R11, R6, !P3 ;  /* 0x000000060b0b7207 */ /* 0x000fe20005800000 */
[----:B------:R-:W-:Y:S01]  /*83b0*/  IMAD.MOV.U32 R6, RZ, RZ, R16 ;  /* 0x000000ffff067224 */ /* 0x000fe200078e0010 */
[----:B------:R-:W-:-:S07]  /*83c0*/  PRMT R7, R8, 0x7610, R7 ;  /* 0x0000761008077816 */ /* 0x000fce0000000007 */
.L_x_166:
[----:B------:R-:W-:-:S08]  /*83d0*/  NOP ;  /* 0x0000000000007918 */ /* 0x000fd00000000000 */
[----:B------:R-:W0:-:S00]  /*83e0*/  USETMAXREG.DEALLOC.CTAPOOL 0x28 ;  /* 0x00000028000079c8 */ /* 0x000e0000080e0500 */
[----:B0-----:R-:W-:-:S13]  /*83f0*/  ISETP.NE.AND P0, PT, R5, RZ, PT ;  /* 0x000000ff0500720c */ /* 0x001fda0003f05270 */
[----:B------:R-:W-:Y:S05]  /*8400*/  @P0 EXIT ;  /* 0x000000000000094d */ /* 0x000fea0003800000 */
[----:B------:R-:W-:Y:S01]  /*8410*/  LOP3.LUT P0, RZ, R7, 0xff, RZ, 0xc0, !PT ;  /* 0x000000ff07ff7812 */ /* 0x000fe2000780c0ff */
[----:B------:R-:W-:Y:S02]  /*8420*/  IMAD.MOV.U32 R12, RZ, RZ, 0x1 ;  /* 0x00000001ff0c7424 */ /* 0x000fe400078e00ff */
[----:B------:R-:W-:-:S10]  /*8430*/  IMAD.MOV.U32 R5, RZ, RZ, RZ ;  /* 0x000000ffff057224 */ /* 0x000fd400078e00ff */
[----:B------:R-:W-:Y:S05]  /*8440*/  @!P0 BRA `(.L_x_169) ;  /* 0x0000000c00348947 */ /* 0x000fea0003800000 */
[----:B------:R-:W0:Y:S01]  /*8450*/  LDC R5, c[0x0][0x28c] ;  /* 0x0000a300ff057b82 */ /* 0x000e220000000800 */
[----:B------:R-:W-:Y:S01]  /*8460*/  ULDC UR5, c[0x0][0x600] ;  /* 0x0001800000057ab9 */ /* 0x000fe20000000800 */
[----:B------:R-:W-:Y:S01]  /*8470*/  ULDC UR4, c[0x0][0xc] ;  /* 0x0000030000047ab9 */ /* 0x000fe20000000800 */
[----:B------:R-:W-:Y:S01]  /*8480*/  UIADD3 UR16, UR5, -0x1, URZ ;  /* 0xffffffff05107890 */ /* 0x000fe2000fffe03f */
[C---:B------:R-:W-:Y:S01]  /*8490*/  LOP3.LUT P4, RZ, R0.reuse, 0x7f, RZ, 0xc0, !PT ;  /* 0x0000007f00ff7812 */ /* 0x040fe2000788c0ff */
[----:B------:R-:W-:Y:S01]  /*84a0*/  ULDC UR6, c[0x0][0x658] ;  /* 0x0001960000067ab9 */ /* 0x000fe20000000800 */
[----:B------:R-:W-:Y:S01]  /*84b0*/  ULDC UR5, c[0x0][0x10] ;  /* 0x0000040000057ab9 */ /* 0x000fe20000000800 */
[----:B------:R-:W-:Y:S01]  /*84c0*/  UMOV UR7, 0xffffffff ;  /* 0xffffffff00077882 */ /* 0x000fe20000000000 */
[----:B------:R-:W-:Y:S01]  /*84d0*/  UMOV UR8, 0x1 ;  /* 0x0000000100087882 */ /* 0x000fe20000000000 */
[----:B------:R-:W-:Y:S01]  /*84e0*/  UIMAD.WIDE.U32 UR4, UR4, UR5, URZ ;  /* 0x00000005040472a5 */ /* 0x000fe2000f8e003f */
[----:B------:R-:W-:Y:S01]  /*84f0*/  LOP3.LUT P0, RZ, R0, 0x1f, RZ, 0xc0, !PT ;  /* 0x0000001f00ff7812 */ /* 0x000fe2000780c0ff */
[----:B------:R-:W-:Y:S01]  /*8500*/  USHF.L.U32 UR7, UR7, UR6, URZ ;  /* 0x0000000607077299 */ /* 0x000fe2000800063f */
[----:B------:R-:W-:Y:S01]  /*8510*/  BSSY B0, `(.L_x_169) ;  /* 0x00000c0000007945 */ /* 0x000fe20003800000 */
[----:B------:R-:W-:Y:S01]  /*8520*/  USHF.L.U32 UR18, UR8, UR6, URZ ;  /* 0x0000000608127299 */ /* 0x000fe2000800063f */
[----:B------:R-:W-:Y:S01]  /*8530*/  IMAD.MOV.U32 R14, RZ, RZ, 0x1 ;  /* 0x00000001ff0e7424 */ /* 0x000fe200078e00ff */
[----:B------:R-:W-:Y:S01]  /*8540*/  LOP3.LUT R17, R4, 0x2, RZ, 0xfc, !PT ;  /* 0x0000000204117812 */ /* 0x000fe200078efcff */
[----:B------:R-:W-:Y:S01]  /*8550*/  ULDC UR6, c[0x0][0x14] ;  /* 0x0000050000067ab9 */ /* 0x000fe20000000800 */
[----:B------:R-:W-:Y:S01]  /*8560*/  PLOP3.LUT P0, PT, P0, P4, PT, 0x8a, 0x0 ;  /* 0x000000000000781c */ /* 0x000fe20000709172 */
[----:B------:R-:W-:Y:S01]  /*8570*/  UIMAD.WIDE.U32 UR20, UR4, UR6, URZ ;  /* 0x00000006041472a5 */ /* 0x000fe2000f8e003f */
[----:B------:R-:W-:Y:S01]  /*8580*/  IMAD.MOV.U32 R12, RZ, RZ, 0x1 ;  /* 0x00000001ff0c7424 */ /* 0x000fe200078e00ff */
[----:B------:R-:W-:-:S02]  /*8590*/  UIMAD UR13, UR5, UR6, URZ ;  /* 0x00000006050d72a4 */ /* 0x000fc4000f8e023f */
[----:B------:R-:W-:Y:S01]  /*85a0*/  ULOP3.LUT UR17, URZ, UR7, URZ, 0x33, !UPT ;  /* 0x000000073f117292 */ /* 0x000fe2000f8e333f */
[----:B0-----:R-:W-:Y:S01]  /*85b0*/  VIADD R5, R5, 0x3f ;  /* 0x0000003f05057836 */ /* 0x001fe20000000000 */
[----:B------:R-:W-:Y:S01]  /*85c0*/  UIADD3 UR13, UR21, UR13, URZ ;  /* 0x0000000d150d7290 */ /* 0x000fe2000fffe03f */
[----:B------:R-:W-:-:S03]  /*85d0*/  ULDC.64 UR22, c[0x0][0x198] ;  /* 0x0000660000167ab9 */ /* 0x000fc60000000a00 */
[----:B------:R-:W-:-:S04]  /*85e0*/  SHF.R.S32.HI R8, RZ, 0x1f, R5 ;  /* 0x0000001fff087819 */ /* 0x000fc80000011405 */
[----:B------:R-:W-:Y:S01]  /*85f0*/  LEA.HI R8, R8, R5, RZ, 0x6 ;  /* 0x0000000508087211 */ /* 0x000fe200078f30ff */
[----:B------:R-:W-:-:S03]  /*8600*/  IMAD.MOV.U32 R5, RZ, RZ, RZ ;  /* 0x000000ffff057224 */ /* 0x000fc600078e00ff */
[----:B------:R-:W-:-:S05]  /*8610*/  SHF.R.S32.HI R16, RZ, 0x6, R8 ;  /* 0x00000006ff107819 */ /* 0x000fca0000011408 */
[----:B------:R-:W-:-:S07]  /*8620*/  VIADD R13, R16, 0x1 ;  /* 0x00000001100d7836 */ /* 0x000fce0000000000 */
.L_x_181:
[----:B------:R-:W-:-:S03]  /*8630*/  UMOV UR4, 0xffffffff ;  /* 0xffffffff00047882 */ /* 0x000fc60000000000 */
[----:B------:R-:W-:Y:S05]  /*8640*/  BRA.DIV UR4, `(.L_x_170) ;  /* 0x0000000e04a47947 */ /* 0x000fea000b800000 */
[----:B------:R-:W-:-:S13]  /*8650*/  ELECT P1, URZ, PT ;  /* 0x00000000003f782f */ /* 0x000fda0003820000 */
.L_x_192:
[----:B------:R-:W0:Y:S01]  /*8660*/  LDC R0, c[0x0][0x28c] ;  /* 0x0000a300ff007b82 */ /* 0x000e220000000800 */
[----:B------:R-:W-:Y:S01]  /*8670*/  BSSY B1, `(.L_x_171) ;  /* 0x0000037000017945 */ /* 0x000fe20003800000 */
[----:B0-----:R-:W-:-:S13]  /*8680*/  ISETP.LT.OR P1, PT, R0, 0x1, !P1 ;  /* 0x000000010000780c */ /* 0x001fda0004f21670 */
[----:B------:R-:W-:Y:S05]  /*8690*/  @P1 BRA `(.L_x_172) ;  /* 0x0000000000d01947 */ /* 0x000fea0003800000 */
[----:B------:R-:W-:Y:S02]  /*86a0*/  IMAD.SHL.U32 R15, R15, 0x40, RZ ;  /* 0x000000400f0f7824 */ /* 0x000fe400078e00ff */
[----:B------:R-:W-:Y:S02]  /*86b0*/  IMAD.SHL.U32 R11, R11, 0x100, RZ ;  /* 0x000001000b0b7824 */ /* 0x000fe400078e00ff */
[----:B------:R-:W-:Y:S02]  /*86c0*/  IMAD.MOV.U32 R20, RZ, RZ, RZ ;  /* 0x000000ffff147224 */ /* 0x000fe400078e00ff */
[----:B------:R-:W-:Y:S02]  /*86d0*/  IMAD.MOV.U32 R0, RZ, RZ, R13 ;  /* 0x000000ffff007224 */ /* 0x000fe400078e000d */
[----:B------:R-:W-:Y:S02]  /*86e0*/  IMAD.MOV.U32 R7, RZ, RZ, R12 ;  /* 0x000000ffff077224 */ /* 0x000fe400078e000c */
[----:B------:R-:W-:-:S07]  /*86f0*/  IMAD.MOV.U32 R8, RZ, RZ, R5 ;  /* 0x000000ffff087224 */ /* 0x000fce00078e0005 */
.L_x_176:
[----:B------:R-:W0:Y:S01]  /*8700*/  S2R R10, SR_CgaCtaId ;  /* 0x00000000000a7919 */ /* 0x000e220000008800 */
[----:B------:R-:W-:-:S04]  /*8710*/  MOV R9, 0x400 ;  /* 0x0000040000097802 */ /* 0x000fc80000000f00 */
[----:B0-----:R-:W-:Y:S02]  /*8720*/  LEA R19, R10, R9, 0x18 ;  /* 0x000000090a137211 */ /* 0x001fe400078ec0ff */
[----:B------:R-:W-:Y:S01]  /*8730*/  SHF.L.U32 R9, R7, 0x1f, RZ ;  /* 0x0000001f07097819 */ /* 0x000fe200000006ff */
[----:B------:R-:W0:Y:S02]  /*8740*/  @!P4 LDC R10, c[0x0][0x500] ;  /* 0x00014000ff0acb82 */ /* 0x000e240000000800 */
[----:B------:R-:W-:-:S04]  /*8750*/  IMAD R18, R8, 0x8, R19 ;  /* 0x0000000808127824 */ /* 0x000fc800078e0213 */
[----:B------:R-:W1:Y:S02]  /*8760*/  SYNCS.PHASECHK.TRANS64.TRYWAIT P1, [R18+URZ+0x20], R9 ;  /* 0x00002009120075a7 */ /* 0x000e64000802017f */
[----:B-1----:R-:W-:Y:S05]  /*8770*/  @!P1 BRA `(.L_x_173) ;  /* 0x0000000c00789947 */ /* 0x002fea0003800000 */
.L_x_193:
[----:B-1----:R-:W-:Y:S01]  /*8780*/  PRMT R9, R17, 0x9910, RZ ;  /* 0x0000991011097816 */ /* 0x002fe200000000ff */
[----:B0-----:R0:W-:Y:S03]  /*8790*/  @!P4 SYNCS.ARRIVE.TRANS64 RZ, [R18+URZ], R10 ;  /* 0x0000000a12ffc9a7 */ /* 0x0011e6000800003f */
[----:B------:R-:W-:-:S13]  /*87a0*/  ISETP.NE.AND P1, PT, R9, 0x2, PT ;  /* 0x000000020900780c */ /* 0x000fda0003f25270 */
[----:B0-----:R-:W-:Y:S05]  /*87b0*/  @P1 BRA `(.L_x_174) ;  /* 0x0000000000041947 */ /* 0x001fea0003800000 */
[----:B------:R-:W-:Y:S01]  /*87c0*/  BPT.TRAP 0x1 ;  /* 0x000000040000795c */ /* 0x000fe20000300000 */
.L_x_174:
[----:B------:R-:W-:Y:S05]  /*87d0*/  @P0 BRA `(.L_x_175) ;  /* 0x0000000000040947 */ /* 0x000fea0003800000 */
[----:B------:R-:W-:Y:S01]  /*87e0*/  BPT.TRAP 0x1 ;  /* 0x000000040000795c */ /* 0x000fe20000300000 */
.L_x_175:
[--C-:B------:R-:W-:Y:S01]  /*87f0*/  IMAD R9, R8, 0x4000, R19.reuse ;  /* 0x0000400008097824 */ /* 0x100fe200078e0213 */
[----:B------:R-:W-:Y:S01]  /*8800*/  R2UR UR9, R18 ;  /* 0x00000000120972ca */ /* 0x000fe200000e0000 */
[----:B------:R-:W-:Y:S01]  /*8810*/  IMAD R19, R8, 0x1000, R19 ;  /* 0x0000100008137824 */ /* 0x000fe200078e0213 */
[----:B------:R-:W-:Y:S01]  /*8820*/  UIADD3 UR4, UP0, UR22, 0xf0, URZ ;  /* 0x000000f016047890 */ /* 0x000fe2000ff1e03f */
[----:B------:R-:W-:Y:S01]  /*8830*/  VIADD R0, R0, 0xffffffff ;  /* 0xffffffff00007836 */ /* 0x000fe20000000000 */
[----:B------:R-:W-:Y:S01]  /*8840*/  R2UR UR5, R9 ;  /* 0x00000000090572ca */ /* 0x000fe200000e0000 */
[----:B------:R-:W-:Y:S01]  /*8850*/  UIADD3 UR24, UP1, UR22, 0x1f0, URZ ;  /* 0x000001f016187890 */ /* 0x000fe2000ff3e03f */
[----:B------:R-:W-:Y:S01]  /*8860*/  R2UR UR8, R19 ;  /* 0x00000000130872ca */ /* 0x000fe200000e0000 */
[----:B------:R-:W-:Y:S01]  /*8870*/  VIADD R8, R8, 0x1 ;  /* 0x0000000108087836 */ /* 0x000fe20000000000 */
[----:B------:R-:W-:Y:S01]  /*8880*/  R2UR UR11, R11 ;  /* 0x000000000b0b72ca */ /* 0x000fe200000e0000 */
[----:B------:R-:W-:Y:S01]  /*8890*/  UIADD3.X UR25, URZ, UR23, URZ, UP1, !UPT ;  /* 0x000000173f197290 */ /* 0x000fe20008ffe43f */
[----:B------:R-:W-:Y:S01]  /*88a0*/  R2UR UR10, R20 ;  /* 0x00000000140a72ca */ /* 0x000fe200000e0000 */
[----:B------:R-:W-:Y:S01]  /*88b0*/  UMOV UR6, 0x0 ;  /* 0x0000000000067882 */ /* 0x000fe20000000000 */
[----:B------:R-:W-:Y:S01]  /*88c0*/  R2UR UR12, R6 ;  /* 0x00000000060c72ca */ /* 0x000fe200000e0000 */
[----:B------:R-:W-:Y:S01]  /*88d0*/  UMOV UR7, 0x10000000 ;  /* 0x1000000000077882 */ /* 0x000fe20000000000 */
[----:B------:R-:W-:Y:S01]  /*88e0*/  R2UR UR19, R15 ;  /* 0x000000000f1372ca */ /* 0x000fe200000e0000 */
[----:B------:R-:W-:Y:S01]  /*88f0*/  VIADD R20, R20, 0x40 ;  /* 0x0000004014147836 */ /* 0x000fe20000000000 */
[----:B------:R-:W-:Y:S01]  /*8900*/  ISETP.GT.AND P2, PT, R0, 0x1, PT ;  /* 0x000000010000780c */ /* 0x000fe20003f44270 */
[----:B------:R-:W-:Y:S01]  /*8910*/  UIADD3 UR14, UR5, 0x100, URZ ;  /* 0x00000100050e7890 */ /* 0x000fe2000fffe03f */
[----:B------:R-:W-:Y:S01]  /*8920*/  ISETP.NE.AND P1, PT, R8, 0x4, PT ;  /* 0x000000040800780c */ /* 0x000fe20003f25270 */
[----:B------:R-:W-:-:S02]  /*8930*/  UIADD3.X UR5, URZ, UR23, URZ, UP0, !UPT ;  /* 0x000000173f057290 */ /* 0x000fc400087fe43f */
[----:B------:R-:W-:Y:S01]  /*8940*/  UIADD3 UR15, UR8, 0x10100, URZ ;  /* 0x00010100080f7890 */ /* 0x000fe2000fffe03f */
[----:B------:R-:W-:Y:S02]  /*8950*/  SEL R10, RZ, 0x1, P1 ;  /* 0x00000001ff0a7807 */ /* 0x000fe40000800000 */
[----:B------:R-:W-:Y:S01]  /*8960*/  UMOV UR8, UR14 ;  /* 0x0000000e00087c82 */ /* 0x000fe20008000000 */
[----:B------:R-:W-:Y:S02]  /*8970*/  SEL R8, R8, RZ, P1 ;  /* 0x000000ff08087207 */ /* 0x000fe40000800000 */
[----:B------:R-:W-:Y:S01]  /*8980*/  LOP3.LUT R7, R7, R10, RZ, 0x3c, !PT ;  /* 0x0000000a07077212 */ /* 0x000fe200078e3cff */
[----:B------:R0:W-:Y:S02]  /*8990*/  UTMALDG.3D [UR8], [UR4], desc[UR6] ;  /* 0x00000608040075b4 */ /* 0x0001e40008011000 */
[----:B0-----:R-:W-:Y:S01]  /*89a0*/  UMOV UR8, UR15 ;  /* 0x0000000f00087c82 */ /* 0x001fe20008000000 */
[----:B------:R-:W-:-:S02]  /*89b0*/  UMOV UR11, UR19 ;  /* 0x00000013000b7c82 */ /* 0x000fc40008000000 */
[----:B------:R0:W-:Y:S02]  /*89c0*/  UTMALDG.3D [UR8], [UR24], desc[UR6] ;  /* 0x00000608180075b4 */ /* 0x0001e40008011000 */
[----:B0-----:R-:W-:Y:S05]  /*89d0*/  @P2 BRA `(.L_x_176) ;  /* 0xfffffffc00482947 */ /* 0x001fea000383ffff */
.L_x_172:
[----:B------:R-:W-:Y:S05]  /*89e0*/  BSYNC B1 ;  /* 0x0000000000017941 */ /* 0x000fea0003800000 */
.L_x_171:
[----:B------:R-:W-:Y:S01]  /*89f0*/  LOP3.LUT P2, RZ, R14, 0xff, RZ, 0xc0, !PT ;  /* 0x000000ff0eff7812 */ /* 0x000fe2000784c0ff */
[----:B------:R-:W-:Y:S01]  /*8a00*/  IMAD.IADD R5, R16, 0x1, R5 ;  /* 0x0000000110057824 */ /* 0x000fe200078e0205 */
[----:B------:R-:W-:Y:S01]  /*8a10*/  IADD3 R2, P5, R2, UR20, RZ ;  /* 0x0000001402027c10 */ /* 0x000fe2000ffbe0ff */
[----:B------:R-:W-:Y:S01]  /*8a20*/  ULDC.64 UR4, c[0x0][0x650] ;  /* 0x0001940000047ab9 */ /* 0x000fe20000000a00 */
[----:B------:R-:W-:Y:S01]  /*8a30*/  BSSY B1, `(.L_x_177) ;  /* 0x000006b000017945 */ /* 0x000fe20003800000 */
[----:B------:R-:W-:Y:S01]  /*8a40*/  IMAD.MOV.U32 R11, RZ, RZ, -0x1 ;  /* 0xffffffffff0b7424 */ /* 0x000fe200078e00ff */
[----:B------:R-:W-:Y:S01]  /*8a50*/  ISETP.GT.U32.AND P1, PT, R5, 0x3, PT ;  /* 0x000000030500780c */ /* 0x000fe20003f24070 */
[----:B------:R-:W-:Y:S01]  /*8a60*/  IMAD.MOV.U32 R15, RZ, RZ, -0x1 ;  /* 0xffffffffff0f7424 */ /* 0x000fe200078e00ff */
[----:B------:R-:W-:Y:S02]  /*8a70*/  SHF.R.U32.HI R0, RZ, 0x2, R5 ;  /* 0x00000002ff007819 */ /* 0x000fe40000011605 */
[----:B------:R-:W-:-:S02]  /*8a80*/  ISETP.LT.U32.AND P1, PT, R16, 0x4, P1 ;  /* 0x000000041000780c */ /* 0x000fc40000f21070 */
[----:B------:R-:W-:Y:S01]  /*8a90*/  IADD3.X R3, R3, UR13, RZ, P5, !PT ;  /* 0x0000000d03037c10 */ /* 0x000fe2000affe4ff */
[----:B------:R-:W0:Y:S01]  /*8aa0*/  @P2 S2R R7, SR_CgaCtaId ;  /* 0x0000000000072919 */ /* 0x000e220000008800 */
[----:B------:R-:W-:Y:S02]  /*8ab0*/  @P2 MOV R6, 0x400 ;  /* 0x0000040000062802 */ /* 0x000fe40000000f00 */
[----:B------:R-:W-:Y:S02]  /*8ac0*/  ISETP.GE.U32.AND P5, PT, R2, UR4, PT ;  /* 0x0000000402007c0c */ /* 0x000fe4000bfa6070 */
[----:B------:R-:W-:Y:S02]  /*8ad0*/  LOP3.LUT R0, R0, 0x1, RZ, 0xc0, !PT ;  /* 0x0000000100007812 */ /* 0x000fe400078ec0ff */
[----:B------:R-:W-:Y:S02]  /*8ae0*/  LOP3.LUT R5, R5, 0x3, RZ, 0xc0, !PT ;  /* 0x0000000305057812 */ /* 0x000fe400078ec0ff */
[----:B------:R-:W-:-:S02]  /*8af0*/  PRMT R14, RZ, 0x7610, R14 ;  /* 0x00007610ff0e7816 */ /* 0x000fc4000000000e */
[----:B0-----:R-:W-:Y:S02]  /*8b00*/  @P2 LEA R6, R7, R6, 0x18 ;  /* 0x0000000607062211 */ /* 0x001fe400078ec0ff */
[----:B------:R-:W-:Y:S02]  /*8b10*/  SEL R7, RZ, 0x1, !P1 ;  /* 0x00000001ff077807 */ /* 0x000fe40004800000 */
[----:B------:R-:W-:Y:S01]  /*8b20*/  ISETP.GE.U32.AND.EX P1, PT, R3, UR5, PT, P5 ;  /* 0x0000000503007c0c */ /* 0x000fe2000bf26150 */
[----:B------:R0:W-:Y:S01]  /*8b30*/  @P2 SYNCS.ARRIVE.TRANS64.A1T0 RZ, [R6+URZ+0x58], RZ ;  /* 0x000058ff06ff29a7 */ /* 0x0001e2000810003f */
[----:B------:R-:W-:-:S04]  /*8b40*/  ISETP.NE.U32.AND P2, PT, R0, 0x1, PT ;  /* 0x000000010000780c */ /* 0x000fc80003f45070 */
[----:B------:R-:W-:Y:S01]  /*8b50*/  ISETP.GT.U32.AND P2, PT, R16, 0x3, !P2 ;  /* 0x000000031000780c */ /* 0x000fe20005744070 */
[----:B0-----:R-:W-:-:S03]  /*8b60*/  IMAD.MOV.U32 R6, RZ, RZ, -0x1 ;  /* 0xffffffffff067424 */ /* 0x001fc600078e00ff */
[----:B------:R-:W-:-:S04]  /*8b70*/  SEL R0, RZ, 0x1, !P2 ;  /* 0x00000001ff007807 */ /* 0x000fc80005000000 */
[----:B------:R-:W-:Y:S02]  /*8b80*/  LOP3.LUT R12, R0, R12, R7, 0x96, !PT ;  /* 0x0000000c000c7212 */ /* 0x000fe400078e9607 */
[----:B------:R-:W-:Y:S01]  /*8b90*/  PRMT R0, RZ, 0x7610, R0 ;  /* 0x00007610ff007816 */ /* 0x000fe20000000000 */
[----:B------:R-:W-:Y:S06]  /*8ba0*/  @P1 BRA `(.L_x_178) ;  /* 0x00000004004c1947 */ /* 0x000fec0003800000 */
[----:B------:R-:W-:Y:S01]  /*8bb0*/  ULDC.64 UR4, c[0x0][0x628] ;  /* 0x00018a0000047ab9 */ /* 0x000fe20000000a00 */
[----:B------:R-:W0:Y:S01]  /*8bc0*/  S2R R15, SR_CTAID.X ;  /* 0x00000000000f7919 */ /* 0x000e220000002500 */
[----:B------:R-:W-:Y:S01]  /*8bd0*/  ISETP.NE.U32.AND P1, PT, RZ, UR4, PT ;  /* 0x00000004ff007c0c */ /* 0x000fe2000bf25070 */
[----:B------:R-:W-:Y:S01]  /*8be0*/  ULDC UR7, c[0x0][0x630] ;  /* 0x00018c0000077ab9 */ /* 0x000fe20000000800 */
[----:B------:R-:W-:Y:S01]  /*8bf0*/  IMAD.MOV.U32 R6, RZ, RZ, R2 ;  /* 0x000000ffff067224 */ /* 0x000fe200078e0002 */
[----:B------:R-:W1:Y:S01]  /*8c00*/  S2R R0, SR_CTAID.Y ;  /* 0x0000000000007919 */ /* 0x000e620000002600 */
[----:B------:R-:W-:Y:S01]  /*8c10*/  ISETP.NE.AND.EX P1, PT, RZ, UR5, PT, P1 ;  /* 0x00000005ff007c0c */ /* 0x000fe2000bf25310 */
[----:B------:R-:W-:-:S12]  /*8c20*/  IMAD.MOV.U32 R7, RZ, RZ, R3 ;  /* 0x000000ffff077224 */ /* 0x000fd800078e0003 */
[----:B------:R-:W-:Y:S05]  /*8c30*/  @!P1 BRA `(.L_x_179) ;  /* 0x0000000000289947 */ /* 0x000fea0003800000 */
[----:B------:R-:W-:Y:S02]  /*8c40*/  ULDC UR6, c[0x0][0x634] ;  /* 0x00018d0000067ab9 */ /* 0x000fe40000000800 */
[----:B------:R-:W-:-:S05]  /*8c50*/  IADD3 R11, P1, R2, UR6, RZ ;  /* 0x00000006020b7c10 */ /* 0x000fca000ff3e0ff */
[----:B------:R-:W-:-:S04]  /*8c60*/  IMAD.X R19, RZ, RZ, R3, P1 ;  /* 0x000000ffff137224 */ /* 0x000fc800008e0603 */
[----:B------:R-:W-:-:S04]  /*8c70*/  IMAD.WIDE.U32 R8, R19, UR4, RZ ;  /* 0x0000000413087c25 */ /* 0x000fc8000f8e00ff */
[----:B------:R-:W-:-:S04]  /*8c80*/  IMAD.WIDE.U32 R8, P1, R11, UR5, R8 ;  /* 0x000000050b087c25 */ /* 0x000fc8000f820008 */
[----:B------:R-:W-:-:S04]  /*8c90*/  IMAD.WIDE.U32 R10, R11, UR4, RZ ;  /* 0x000000040b0a7c25 */ /* 0x000fc8000f8e00ff */
[----:B------:R-:W-:Y:S01]  /*8ca0*/  IMAD.X R7, RZ, RZ, RZ, P1 ;  /* 0x000000ffff077224 */ /* 0x000fe200008e06ff */
[----:B------:R-:W-:Y:S01]  /*8cb0*/  IADD3 RZ, P1, R11, R8, RZ ;  /* 0x000000080bff7210 */ /* 0x000fe20007f3e0ff */
[----:B------:R-:W-:-:S04]  /*8cc0*/  IMAD.MOV.U32 R6, RZ, RZ, R9 ;  /* 0x000000ffff067224 */ /* 0x000fc800078e0009 */
[----:B------:R-:W-:-:S08]  /*8cd0*/  IMAD.WIDE.U32.X R6, R19, UR5, R6, P1 ;  /* 0x0000000513067c25 */ /* 0x000fd000088e0406 */
.L_x_179:
[--C-:B------:R-:W-:Y:S01]  /*8ce0*/  SHF.R.U64 R10, R6, UR7, R7.reuse ;  /* 0x00000007060a7c19 */ /* 0x100fe20008001207 */
[----:B------:R-:W-:Y:S01]  /*8cf0*/  ULDC.64 UR4, c[0x0][0x620] ;  /* 0x0001880000047ab9 */ /* 0x000fe20000000a00 */
[----:B------:R-:W-:Y:S01]  /*8d00*/  SHF.R.U32.HI R6, RZ, UR7, R7 ;  /* 0x00000007ff067c19 */ /* 0x000fe20008011607 */
[----:B------:R-:W2:Y:S01]  /*8d10*/  LDC R22, c[0x0][0x144] ;  /* 0x00005100ff167b82 */ /* 0x000ea20000000800 */
[----:B------:R-:W-:Y:S01]  /*8d20*/  IADD3 R9, P1, RZ, -R10, RZ ;  /* 0x8000000aff097210 */ /* 0x000fe20007f3e0ff */
[----:B------:R-:W-:Y:S01]  /*8d30*/  ULDC.64 UR8, c[0x0][0x640] ;  /* 0x0001900000087ab9 */ /* 0x000fe20000000a00 */
[----:B0-----:R-:W-:Y:S01]  /*8d40*/  I2FP.F32.U32 R11, R15 ;  /* 0x0000000f000b7245 */ /* 0x001fe20000201000 */
[----:B------:R-:W-:Y:S02]  /*8d50*/  ULDC UR6, c[0x0][0x608] ;  /* 0x0001820000067ab9 */ /* 0x000fe40000000800 */
[----:B------:R-:W-:Y:S01]  /*8d60*/  IMAD.X R6, RZ, RZ, ~R6, P1 ;  /* 0x000000ffff067224 */ /* 0x000fe200008e0e06 */
[----:B------:R-:W-:Y:S01]  /*8d70*/  ISETP.NE.U32.AND P1, PT, RZ, UR8, PT ;  /* 0x00000008ff007c0c */ /* 0x000fe2000bf25070 */
[----:B------:R-:W0:Y:S02]  /*8d80*/  LDC R19, c[0x0][0x148] ;  /* 0x00005200ff137b82 */ /* 0x000e240000000800 */
[----:B------:R-:W-:Y:S01]  /*8d90*/  IMAD R8, R6, UR4, RZ ;  /* 0x0000000406087c24 */ /* 0x000fe2000f8e02ff */
[----:B------:R-:W-:Y:S01]  /*8da0*/  ISETP.NE.AND.EX P1, PT, RZ, UR9, PT, P1 ;  /* 0x00000009ff007c0c */ /* 0x000fe2000bf25310 */
[----:B------:R-:W-:Y:S01]  /*8db0*/  IMAD.WIDE.U32 R6, R9, UR4, R2 ;  /* 0x0000000409067c25 */ /* 0x000fe2000f8e0002 */
[----:B------:R-:W-:-:S03]  /*8dc0*/  ULDC UR4, c[0x0][0x150] ;  /* 0x0000540000047ab9 */ /* 0x000fc60000000800 */
[----:B------:R-:W-:Y:S02]  /*8dd0*/  IMAD R9, R9, UR5, R8 ;  /* 0x0000000509097c24 */ /* 0x000fe4000f8e0208 */
[----:B------:R-:W-:Y:S01]  /*8de0*/  FMUL R8, R11, UR4 ;  /* 0x000000040b087c20 */ /* 0x000fe20008400000 */
[----:B------:R-:W-:Y:S01]  /*8df0*/  ULDC UR4, c[0x0][0x618] ;  /* 0x0001860000047ab9 */ /* 0x000fe20000000800 */
[----:B------:R-:W-:Y:S01]  /*8e00*/  ULDC UR5, c[0x0][0x154] ;  /* 0x0000550000057ab9 */ /* 0x000fe20000000800 */
[----:B------:R-:W-:-:S03]  /*8e10*/  IMAD.IADD R7, R7, 0x1, R9 ;  /* 0x0000000107077824 */ /* 0x000fc600078e0209 */
[----:B------:R-:W3:Y:S02]  /*8e20*/  F2I.U32.TRUNC.NTZ R8, R8 ;  /* 0x0000000800087305 */ /* 0x000ee4000020f000 */
[----:B------:R-:W-:Y:S02]  /*8e30*/  SHF.R.U64 R11, R6, UR4, R7 ;  /* 0x00000004060b7c19 */ /* 0x000fe40008001207 */
[----:B-1----:R-:W-:-:S05]  /*8e40*/  I2FP.F32.U32 R6, R0 ;  /* 0x0000000000067245 */ /* 0x002fca0000201000 */
[----:B------:R-:W-:Y:S01]  /*8e50*/  FMUL R21, R6, UR5 ;  /* 0x0000000506157c20 */ /* 0x000fe20008400000 */
[----:B------:R-:W-:Y:S01]  /*8e60*/  SHF.R.U32.HI R6, RZ, UR4, R7 ;  /* 0x00000004ff067c19 */ /* 0x000fe20008011607 */
[----:B------:R-:W-:-:S03]  /*8e70*/  ULDC UR4, c[0x0][0x658] ;  /* 0x0001960000047ab9 */ /* 0x000fc60000000800 */
[--C-:B------:R-:W-:Y:S01]  /*8e80*/  SHF.R.U64 R20, R11, UR6, R6.reuse ;  /* 0x000000060b147c19 */ /* 0x100fe20008001206 */
[----:B------:R-:W1:Y:S01]  /*8e90*/  F2I.U32.TRUNC.NTZ R21, R21 ;  /* 0x0000001500157305 */ /* 0x000e62000020f000 */
[----:B------:R-:W-:Y:S01]  /*8ea0*/  SHF.R.U32.HI R7, RZ, UR6, R6 ;  /* 0x00000006ff077c19 */ /* 0x000fe20008011606 */
[----:B---3--:R-:W-:-:S03]  /*8eb0*/  IMAD.MOV R8, RZ, RZ, -R8 ;  /* 0x000000ffff087224 */ /* 0x008fc600078e0a08 */
[----:B------:R-:W-:Y:S01]  /*8ec0*/  SHF.R.U64 R18, R20, UR4, R7 ;  /* 0x0000000414127c19 */ /* 0x000fe20008001207 */
[----:B--2---:R-:W-:Y:S01]  /*8ed0*/  IMAD R15, R22, R8, R15 ;  /* 0x00000008160f7224 */ /* 0x004fe200078e020f */
[----:B------:R-:W-:-:S03]  /*8ee0*/  SHF.R.U32.HI R23, RZ, UR4, R7 ;  /* 0x00000004ff177c19 */ /* 0x000fc60008011607 */
[----:B------:R-:W-:Y:S02]  /*8ef0*/  IMAD.MOV.U32 R6, RZ, RZ, R18 ;  /* 0x000000ffff067224 */ /* 0x000fe400078e0012 */
[----:B------:R-:W-:Y:S01]  /*8f00*/  IMAD.MOV.U32 R7, RZ, RZ, R23 ;  /* 0x000000ffff077224 */ /* 0x000fe200078e0017 */
[----:B-1----:R-:W-:Y:S06]  /*8f10*/  @!P1 BRA `(.L_x_180) ;  /* 0x0000000000289947 */ /* 0x002fec0003800000 */
[----:B------:R-:W-:Y:S02]  /*8f20*/  ULDC UR4, c[0x0][0x64c] ;  /* 0x0001930000047ab9 */ /* 0x000fe40000000800 */
[----:B------:R-:W-:-:S05]  /*8f30*/  IADD3 R7, P1, R18, UR4, RZ ;  /* 0x0000000412077c10 */ /* 0x000fca000ff3e0ff */
[----:B------:R-:W-:-:S04]  /*8f40*/  IMAD.X R23, RZ, RZ, R23, P1 ;  /* 0x000000ffff177224 */ /* 0x000fc800008e0617 */
[----:B------:R-:W-:-:S04]  /*8f50*/  IMAD.WIDE.U32 R8, R23, UR8, RZ ;  /* 0x0000000817087c25 */ /* 0x000fc8000f8e00ff */
[----:B------:R-:W-:-:S04]  /*8f60*/  IMAD.WIDE.U32 R8, P1, R7, UR9, R8 ;  /* 0x0000000907087c25 */ /* 0x000fc8000f820008 */
[----:B------:R-:W-:-:S04]  /*8f70*/  IMAD.WIDE.U32 R6, R7, UR8, RZ ;  /* 0x0000000807067c25 */ /* 0x000fc8000f8e00ff */
[----:B------:R-:W-:Y:S01]  /*8f80*/  IMAD.MOV.U32 R6, RZ, RZ, R9 ;  /* 0x000000ffff067224 */ /* 0x000fe200078e0009 */
[----:B------:R-:W-:Y:S01]  /*8f90*/  IADD3 RZ, P2, R7, R8, RZ ;  /* 0x0000000807ff7210 */ /* 0x000fe20007f5e0ff */
[----:B------:R-:W-:-:S04]  /*8fa0*/  IMAD.X R7, RZ, RZ, RZ, P1 ;  /* 0x000000ffff077224 */ /* 0x000fc800008e06ff */
[----:B------:R-:W-:-:S08]  /*8fb0*/  IMAD.WIDE.U32.X R6, R23, UR9, R6, P2 ;  /* 0x0000000917067c25 */ /* 0x000fd000090e0406 */
.L_x_180:
[----:B------:R-:W-:Y:S01]  /*8fc0*/  ULDC UR4, c[0x0][0x648] ;  /* 0x0001920000047ab9 */ /* 0x000fe20000000800 */
[----:B------:R-:W-:Y:S01]  /*8fd0*/  LOP3.LUT R20, R20, UR17, RZ, 0xc0, !PT ;  /* 0x0000001114147c12 */ /* 0x000fe2000f8ec0ff */
[----:B------:R-:W-:Y:S01]  /*8fe0*/  IMAD.MOV R21, RZ, RZ, -R21 ;  /* 0x000000ffff157224 */ /* 0x000fe200078e0a15 */
[----:B------:R-:W-:Y:S01]  /*8ff0*/  SHF.R.U64 R7, R6, UR4, R7 ;  /* 0x0000000406077c19 */ /* 0x000fe20008001207 */
[----:B------:R-:W-:Y:S01]  /*9000*/  ULDC UR4, c[0x0][0x638] ;  /* 0x00018e0000047ab9 */ /* 0x000fe20000000800 */
[----:B------:R-:W-:Y:S01]  /*9010*/  ULDC UR5, c[0x0][0x610] ;  /* 0x0001840000057ab9 */ /* 0x000fe20000000800 */
[----:B0-----:R-:W-:Y:S02]  /*9020*/  @P3 IMAD R15, R19, R21, R0 ;  /* 0x00000015130f3224 */ /* 0x001fe400078e0200 */
[----:B------:R-:W-:Y:S02]  /*9030*/  IMAD.MOV R9, RZ, RZ, -R7 ;  /* 0x000000ffff097224 */ /* 0x000fe400078e0a07 */
[----:B------:R-:W-:Y:S01]  /*9040*/  IMAD R20, R7, UR18, R20 ;  /* 0x0000001207147c24 */ /* 0x000fe2000f8e0214 */
[----:B------:R-:W-:Y:S01]  /*9050*/  LOP3.LUT R7, R11, UR16, RZ, 0xc0, !PT ;  /* 0x000000100b077c12 */ /* 0x000fe2000f8ec0ff */
[----:B------:R-:W-:Y:S01]  /*9060*/  IMAD R18, R9, UR4, R18 ;  /* 0x0000000409127c24 */ /* 0x000fe2000f8e0212 */
[----:B------:R-:W-:Y:S01]  /*9070*/  ULDC UR4, c[0x0][0x600] ;  /* 0x0001800000047ab9 */ /* 0x000fe20000000800 */
[----:B------:R-:W-:-:S02]  /*9080*/  IMAD R11, R20, UR5, R15 ;  /* 0x00000005140b7c24 */ /* 0x000fc4000f8e020f */
[----:B------:R-:W-:Y:S02]  /*9090*/  IMAD R18, R18, UR4, R7 ;  /* 0x0000000412127c24 */ /* 0x000fe4000f8e0207 */
[----:B------:R-:W-:Y:S02]  /*90a0*/  IMAD.MOV.U32 R0, RZ, RZ, 0x1 ;  /* 0x00000001ff007424 */ /* 0x000fe400078e00ff */
[----:B------:R-:W-:Y:S01]  /*90b0*/  IMAD.MOV.U32 R6, RZ, RZ, R10 ;  /* 0x000000ffff067224 */ /* 0x000fe200078e000a */
[----:B------:R-:W-:Y:S02]  /*90c0*/  SEL R15, R18, R11, !P3 ;  /* 0x0000000b120f7207 */ /* 0x000fe40005800000 */
[----:B------:R-:W-:-:S07]  /*90d0*/  SEL R11, R11, R18, !P3 ;  /* 0x000000120b0b7207 */ /* 0x000fce0005800000 */
.L_x_178:
[----:B------:R-:W-:Y:S05]  /*90e0*/  BSYNC B1 ;  /* 0x0000000000017941 */ /* 0x000fea0003800000 */
.L_x_177:
[----:B------:R-:W-:-:S13]  /*90f0*/  LOP3.LUT P1, RZ, R0, 0xff, RZ, 0xc0, !PT ;  /* 0x000000ff00ff7812 */ /* 0x000fda000782c0ff */
[----:B------:R-:W-:Y:S05]  /*9100*/  @P1 BRA `(.L_x_181) ;  /* 0xfffffff400481947 */ /* 0x000fea000383ffff */
[----:B------:R-:W-:Y:S05]  /*9110*/  BSYNC B0 ;  /* 0x0000000000007941 */ /* 0x000fea0003800000 */
.L_x_169:
[----:B------:R-:W-:-:S03]  /*9120*/  UMOV UR4, 0xffffffff ;  /* 0xffffffff00047882 */ /* 0x000fc60000000000 */
[----:B------:R-:W-:Y:S05]  /*9130*/  BRA.DIV UR4, `(.L_x_182) ;  /* 0x00000006041c7947 */ /* 0x000fea000b800000 */
[----:B------:R-:W-:-:S13]  /*9140*/  ELECT P0, URZ, PT ;  /* 0x00000000003f782f */ /* 0x000fda0003800000 */
.L_x_196:
[----:B------:R-:W-:Y:S04]  /*9150*/  BSSY B0, `(.L_x_183) ;  /* 0x000002b000007945 */ /* 0x000fe80003800000 */
[----:B------:R-:W-:Y:S05]  /*9160*/  @!P0 BRA `(.L_x_184) ;  /* 0x0000000000a48947 */ /* 0x000fea0003800000 */
[----:B------:R-:W-:-:S04]  /*9170*/  LOP3.LUT R4, R4, 0x2, RZ, 0xfc, !PT ;  /* 0x0000000204047812 */ /* 0x000fc800078efcff */
[----:B------:R-:W-:-:S13]  /*9180*/  ISETP.NE.AND P0, PT, R4, 0x3, PT ;  /* 0x000000030400780c */ /* 0x000fda0003f05270 */
[----:B------:R-:W-:Y:S05]  /*9190*/  @!P0 BRA `(.L_x_185) ;  /* 0x0000000000048947 */ /* 0x000fea0003800000 */
[----:B------:R-:W-:Y:S01]  /*91a0*/  BPT.TRAP 0x1 ;  /* 0x000000040000795c */ /* 0x000fe20000300000 */
.L_x_185:
[----:B------:R-:W0:Y:S01]  /*91b0*/  S2R R3, SR_CgaCtaId ;  /* 0x0000000000037919 */ /* 0x000e220000008800 */
[----:B------:R-:W-:Y:S02]  /*91c0*/  MOV R0, 0x400 ;  /* 0x0000040000007802 */ /* 0x000fe40000000f00 */
[----:B------:R-:W-:Y:S02]  /*91d0*/  SHF.L.U32 R2, R12, 0x1f, RZ ;  /* 0x0000001f0c027819 */ /* 0x000fe400000006ff */
[----:B0-----:R-:W-:-:S05]  /*91e0*/  LEA R0, R3, R0, 0x18 ;  /* 0x0000000003007211 */ /* 0x001fca00078ec0ff */
[----:B------:R-:W-:-:S04]  /*91f0*/  VIADD R0, R0, 0x20 ;  /* 0x0000002000007836 */ /* 0x000fc80000000000 */
[C---:B------:R-:W-:Y:S02]  /*9200*/  IMAD R7, R5.reuse, 0x8, R0 ;  /* 0x0000000805077824 */ /* 0x040fe400078e0200 */
[----:B------:R-:W-:Y:S02]  /*9210*/  VIADD R5, R5, 0x1 ;  /* 0x0000000105057836 */ /* 0x000fe40000000000 */
[----:B------:R-:W0:Y:S03]  /*9220*/  SYNCS.PHASECHK.TRANS64.TRYWAIT P0, [R7+URZ], R2 ;  /* 0x00000002070075a7 */ /* 0x000e26000800017f */
[----:B------:R-:W-:-:S04]  /*9230*/  ISETP.NE.AND P1, PT, R5, 0x4, PT ;  /* 0x000000040500780c */ /* 0x000fc80003f25270 */
[----:B------:R-:W-:Y:S02]  /*9240*/  SEL R3, RZ, 0x1, P1 ;  /* 0x00000001ff037807 */ /* 0x000fe40000800000 */
[----:B------:R-:W-:Y:S02]  /*9250*/  SEL R5, R5, RZ, P1 ;  /* 0x000000ff05057207 */ /* 0x000fe40000800000 */
[----:B------:R-:W-:-:S03]  /*9260*/  LOP3.LUT R12, R12, R3, RZ, 0x3c, !PT ;  /* 0x000000030c0c7212 */ /* 0x000fc600078e3cff */
[----:B------:R-:W-:Y:S01]  /*9270*/  IMAD R9, R5, 0x8, R0 ;  /* 0x0000000805097824 */ /* 0x000fe200078e0200 */
[----:B------:R-:W-:Y:S01]  /*9280*/  SHF.L.U32 R4, R12, 0x1f, RZ ;  /* 0x0000001f0c047819 */ /* 0x000fe200000006ff */
[----:B0-----:R-:W-:Y:S06]  /*9290*/  @!P0 BRA `(.L_x_186) ;  /* 0x0000000000e88947 */ /* 0x001fec0003800000 */
.L_x_197:
[----:B------:R-:W1:Y:S01]  /*92a0*/  SYNCS.PHASECHK.TRANS64.TRYWAIT P0, [R9+URZ], R4 ;  /* 0x00000004090075a7 */ /* 0x000e62000800017f */
[----:B0-----:R-:W-:-:S05]  /*92b0*/  VIADD R2, R5, 0x1 ;  /* 0x0000000105027836 */ /* 0x001fca0000000000 */
[----:B------:R-:W-:-:S04]  /*92c0*/  ISETP.NE.AND P1, PT, R2, 0x4, PT ;  /* 0x000000040200780c */ /* 0x000fc80003f25270 */
[----:B------:R-:W-:Y:S02]  /*92d0*/  SEL R3, RZ, 0x1, P1 ;  /* 0x00000001ff037807 */ /* 0x000fe40000800000 */
[----:B------:R-:W-:Y:S02]  /*92e0*/  SEL R7, R2, RZ, P1 ;  /* 0x000000ff02077207 */ /* 0x000fe40000800000 */
[----:B------:R-:W-:-:S03]  /*92f0*/  LOP3.LUT R11, R12, R3, RZ, 0x3c, !PT ;  /* 0x000000030c0b7212 */ /* 0x000fc600078e3cff */
[----:B------:R-:W-:Y:S01]  /*9300*/  IMAD R6, R7, 0x8, R0 ;  /* 0x0000000807067824 */ /* 0x000fe200078e0200 */
[----:B------:R-:W-:Y:S01]  /*9310*/  SHF.L.U32 R5, R11, 0x1f, RZ ;  /* 0x0000001f0b057819 */ /* 0x000fe200000006ff */
[----:B-1----:R-:W-:Y:S06]  /*9320*/  @!P0 BRA `(.L_x_187) ;  /* 0x0000000000d88947 */ /* 0x002fec0003800000 */
.L_x_198:
[----:B------:R-:W1:Y:S01]  /*9330*/  SYNCS.PHASECHK.TRANS64.TRYWAIT P0, [R6+URZ], R5 ;  /* 0x00000005060075a7 */ /* 0x000e62000800017f */
[----:B------:R-:W-:-:S05]  /*9340*/  VIADD R2, R7, 0x1 ;  /* 0x0000000107027836 */ /* 0x000fca0000000000 */
[----:B------:R-:W-:-:S04]  /*9350*/  ISETP.NE.AND P1, PT, R2, 0x4, PT ;  /* 0x000000040200780c */ /* 0x000fc80003f25270 */
[----:B0-----:R-:W-:Y:S02]  /*9360*/  SEL R4, RZ, 0x1, P1 ;  /* 0x00000001ff047807 */ /* 0x001fe40000800000 */
[----:B------:R-:W-:Y:S02]  /*9370*/  SEL R3, R2, RZ, P1 ;  /* 0x000000ff02037207 */ /* 0x000fe40000800000 */
[----:B------:R-:W-:Y:S01]  /*9380*/  LOP3.LUT R4, R11, R4, RZ, 0x3c, !PT ;  /* 0x000000040b047212 */ /* 0x000fe200078e3cff */
[----:B-1----:R-:W-:Y:S06]  /*9390*/  @!P0 BRA `(.L_x_188) ;  /* 0x0000000000d08947 */ /* 0x002fec0003800000 */
.L_x_199:
[----:B------:R-:W-:Y:S01]  /*93a0*/  IMAD R3, R3, 0x8, R0 ;  /* 0x0000000803037824 */ /* 0x000fe200078e0200 */
[----:B------:R-:W-:-:S07]  /*93b0*/  SHF.L.U32 R0, R4, 0x1f, RZ ;  /* 0x0000001f04007819 */ /* 0x000fce00000006ff */
.L_x_189:
[----:B-1----:R1:W2:Y:S02]  /*93c0*/  SYNCS.PHASECHK.TRANS64.TRYWAIT P0, [R3+URZ], R0 ;  /* 0x00000000030075a7 */ /* 0x0022a4000800017f */
[----:B--2---:R-:W-:Y:S05]  /*93d0*/  @!P0 NANOSLEEP.SYNCS 0x989680 ;  /* 0x009896800000895d */ /* 0x004fea0003900000 */
[----:B------:R-:W2:Y:S02]  /*93e0*/  @!P0 SYNCS.PHASECHK.TRANS64 P0, [R3+URZ], R0 ;  /* 0x00000000030085a7 */ /* 0x000ea4000800007f */
[----:B--2---:R-:W-:Y:S05]  /*93f0*/  @!P0 BRA `(.L_x_189) ;  /* 0xfffffffc00f08947 */ /* 0x004fea000383ffff */
.L_x_184:
[----:B------:R-:W-:Y:S05]  /*9400*/  BSYNC B0 ;  /* 0x0000000000007941 */ /* 0x000fea0003800000 */
.L_x_183:
[----:B------:R-:W-:Y:S05]  /*9410*/  EXIT ;  /* 0x000000000000794d */ /* 0x000fea0003800000 */
.L_x_17:
[----:B-1----:R-:W-:-:S04]  /*9420*/  IMAD.U32 R11, RZ, RZ, UR6 ;  /* 0x00000006ff0b7e24 */ /* 0x002fc8000f8e00ff */
[----:B------:R1:W4:Y:S03]  /*9430*/  SYNCS.PHASECHK.TRANS64.TRYWAIT P0, [R11+URZ], R10 ;  /* 0x0000000a0b0075a7 */ /* 0x000326000800017f */
[----:B----4-:R-:W-:Y:S05]  /*9440*/  @!P0 NANOSLEEP.SYNCS 0x989680 ;  /* 0x009896800000895d */ /* 0x010fea0003900000 */
[----:B------:R-:W4:Y:S02]  /*9450*/  @!P0 SYNCS.PHASECHK.TRANS64 P0, [R11+URZ], R10 ;  /* 0x0000000a0b0085a7 */ /* 0x000f24000800007f */
[----:B----4-:R-:W-:Y:S05]  /*9460*/  @!P0 BRA `(.L_x_17) ;  /* 0xfffffffc00ec8947 */ /* 0x010fea000383ffff */
[----:B------:R-:W-:Y:S05]  /*9470*/  BRA `(.L_x_16) ;  /* 0xffffff8000347947 */ /* 0x000fea000383ffff */
.L_x_23:
[----:B-1----:R-:W-:-:S04]  /*9480*/  IMAD.U32 R12, RZ, RZ, UR12 ;  /* 0x0000000cff0c7e24 */ /* 0x002fc8000f8e00ff */
[----:B------:R1:W4:Y:S03]  /*9490*/  SYNCS.PHASECHK.TRANS64.TRYWAIT P0, [R12+URZ], R11 ;  /* 0x0000000b0c0075a7 */ /* 0x000326000800017f */
[----:B----4-:R-:W-:Y:S05]  /*94a0*/  @!P0 NANOSLEEP.SYNCS 0x989680 ;  /* 0x009896800000895d */ /* 0x010fea0003900000 */
[----:B------:R-:W4:Y:S02]  /*94b0*/  @!P0 SYNCS.PHASECHK.TRANS64 P0, [R12+URZ], R11 ;  /* 0x0000000b0c0085a7 */ /* 0x000f24000800007f */
[----:B----4-:R-:W-:Y:S05]  /*94c0*/  @!P0 BRA `(.L_x_23) ;  /* 0xfffffffc00ec8947 */ /* 0x010fea000383ffff */
[----:B------:R-:W-:Y:S05]  /*94d0*/  BRA `(.L_x_22) ;  /* 0xffffff8800a07947 */ /* 0x000fea000383ffff */
.L_x_170:
[----:B------:R-:W-:Y:S01]  /*94e0*/  BSSY B1, `(.L_x_190) ;  /* 0x0000006000017945 */ /* 0x000fe20003800000 */
[----:B------:R-:W-:-:S07]  /*94f0*/  IMAD.MOV.U32 R0, RZ, RZ, -0x1 ;  /* 0xffffffffff007424 */ /* 0x000fce00078e00ff */
[----:B------:R-:W-:Y:S05]  /*9500*/  WARPSYNC.COLLECTIVE R0, `(.L_x_191) ;  /* 0x00000000000c7348 */ /* 0x000fea0003c00000 */
[----:B------:R-:W-:Y:S02]  /*9510*/  ELECT P1, UR62, PT ;  /* 0x00000000003e782f */ /* 0x000fe40003820000 */
[----:B------:R-:W-:Y:S01]  /*9520*/  MOV R0, UR62 ;  /* 0x0000003e00007c02 */ /* 0x000fe20008000f00 */
[----:B------:R-:W-:Y:S10]  /*9530*/  ENDCOLLECTIVE ;  /* 0x000000000000791b */ /* 0x000ff40003800000 */
.L_x_191:
[----:B------:R-:W-:Y:S05]  /*9540*/  BSYNC B1 ;  /* 0x0000000000017941 */ /* 0x000fea0003800000 */
.L_x_190:
[----:B------:R-:W-:Y:S05]  /*9550*/  BRA `(.L_x_192) ;  /* 0xfffffff000407947 */ /* 0x000fea000383ffff */
.L_x_173:
[----:B-1----:R1:W2:Y:S02]  /*9560*/  SYNCS.PHASECHK.TRANS64.TRYWAIT P1, [R18+URZ+0x20], R9 ;  /* 0x00002009120075a7 */ /* 0x0022a4000802017f */
[----:B--2---:R-:W-:Y:S05]  /*9570*/  @!P1 NANOSLEEP.SYNCS 0x989680 ;  /* 0x009896800000995d */ /* 0x004fea0003900000 */
[----:B------:R-:W2:Y:S02]  /*9580*/  @!P1 SYNCS.PHASECHK.TRANS64 P1, [R18+URZ+0x20], R9 ;  /* 0x00002009120095a7 */ /* 0x000ea4000802007f */
[----:B--2---:R-:W-:Y:S05]  /*9590*/  @!P1 BRA `(.L_x_173) ;  /* 0xfffffffc00f09947 */ /* 0x004fea000383ffff */
[----:B------:R-:W-:Y:S05]  /*95a0*/  BRA `(.L_x_193) ;  /* 0xfffffff000747947 */ /* 0x000fea000383ffff */
.L_x_182:
[----:B------:R-:W-:Y:S01]  /*95b0*/  BSSY B0, `(.L_x_194) ;  /* 0x0000006000007945 */ /* 0x000fe20003800000 */
[----:B------:R-:W-:-:S07]  /*95c0*/  IMAD.MOV.U32 R0, RZ, RZ, -0x1 ;  /* 0xffffffffff007424 */ /* 0x000fce00078e00ff */
[----:B------:R-:W-:Y:S05]  /*95d0*/  WARPSYNC.COLLECTIVE R0, `(.L_x_195) ;  /* 0x00000000000c7348 */ /* 0x000fea0003c00000 */
[----:B------:R-:W-:Y:S02]  /*95e0*/  ELECT P1, UR62, PT ;  /* 0x00000000003e782f */ /* 0x000fe40003820000 */
[----:B------:R-:W-:Y:S01]  /*95f0*/  MOV R0, UR62 ;  /* 0x0000003e00007c02 */ /* 0x000fe20008000f00 */
[----:B------:R-:W-:Y:S10]  /*9600*/  ENDCOLLECTIVE ;  /* 0x000000000000791b */ /* 0x000ff40003800000 */
.L_x_195:
[----:B------:R-:W-:Y:S05]  /*9610*/  BSYNC B0 ;  /* 0x0000000000007941 */ /* 0x000fea0003800000 */
.L_x_194:
[----:B------:R-:W-:Y:S01]  /*9620*/  PLOP3.LUT P0, PT, P1, PT, PT, 0x80, 0x0 ;  /* 0x000000000000781c */ /* 0x000fe20000f0f070 */
[----:B------:R-:W-:-:S12]  /*9630*/  BRA `(.L_x_196) ;  /* 0xfffffff800c47947 */ /* 0x000fd8000383ffff */
.L_x_186:
[----:B0-----:R0:W1:Y:S02]  /*9640*/  SYNCS.PHASECHK.TRANS64.TRYWAIT P0, [R7+URZ], R2 ;  /* 0x00000002070075a7 */ /* 0x001064000800017f */
[----:B-1----:R-:W-:Y:S05]  /*9650*/  @!P0 NANOSLEEP.SYNCS 0x989680 ;  /* 0x009896800000895d */ /* 0x002fea0003900000 */
[----:B------:R-:W1:Y:S02]  /*9660*/  @!P0 SYNCS.PHASECHK.TRANS64 P0, [R7+URZ], R2 ;  /* 0x00000002070085a7 */ /* 0x000e64000800007f */
[----:B-1----:R-:W-:Y:S05]  /*9670*/  @!P0 BRA `(.L_x_186) ;  /* 0xfffffffc00f08947 */ /* 0x002fea000383ffff */
[----:B------:R-:W-:Y:S05]  /*9680*/  BRA `(.L_x_197) ;  /* 0xfffffffc00047947 */ /* 0x000fea000383ffff */
.L_x_187:
[----:B0-----:R0:W1:Y:S02]  /*9690*/  SYNCS.PHASECHK.TRANS64.TRYWAIT P0, [R9+URZ], R4 ;  /* 0x00000004090075a7 */ /* 0x001064000800017f */
[----:B-1----:R-:W-:Y:S05]  /*96a0*/  @!P0 NANOSLEEP.SYNCS 0x989680 ;  /* 0x009896800000895d */ /* 0x002fea0003900000 */
[----:B------:R-:W1:Y:S02]  /*96b0*/  @!P0 SYNCS.PHASECHK.TRANS64 P0, [R9+URZ], R4 ;  /* 0x00000004090085a7 */ /* 0x000e64000800007f */
[----:B-1----:R-:W-:Y:S05]  /*96c0*/  @!P0 BRA `(.L_x_187) ;  /* 0xfffffffc00f08947 */ /* 0x002fea000383ffff */
[----:B------:R-:W-:Y:S05]  /*96d0*/  BRA `(.L_x_198) ;  /* 0xfffffffc00147947 */ /* 0x000fea000383ffff */
.L_x_188:
[----:B0-----:R0:W1:Y:S02]  /*96e0*/  SYNCS.PHASECHK.TRANS64.TRYWAIT P0, [R6+URZ], R5 ;  /* 0x00000005060075a7 */ /* 0x001064000800017f */
[----:B-1----:R-:W-:Y:S05]  /*96f0*/  @!P0 NANOSLEEP.SYNCS 0x989680 ;  /* 0x009896800000895d */ /* 0x002fea0003900000 */
[----:B------:R-:W1:Y:S02]  /*9700*/  @!P0 SYNCS.PHASECHK.TRANS64 P0, [R6+URZ], R5 ;  /* 0x00000005060085a7 */ /* 0x000e64000800007f */
[----:B-1----:R-:W-:Y:S05]  /*9710*/  @!P0 BRA `(.L_x_188) ;  /* 0xfffffffc00f08947 */ /* 0x002fea000383ffff */
[----:B------:R-:W-:Y:S05]  /*9720*/  BRA `(.L_x_199) ;  /* 0xfffffffc001c7947 */ /* 0x000fea000383ffff */
.L_x_200:
[----:B------:R-:W-:-:S00]  /*9730*/  BRA `(.L_x_200) ;  /* 0xfffffffc00fc7947 */ /* 0x000fc0000383ffff */
[----:B------:R-:W-:-:S00]  /*9740*/  NOP ;  /* 0x0000000000007918 */ /* 0x000fc00000000000 */
        /* <DEDUP_REMOVED lines=11> */
.L_x_201:


//--------------------- .nv.shared._ZN7cutlass13device_kernelINS_4gemm6kernel13GemmUniversalIN4cute5tupleIJiiiiEEENS1_10collective13CollectiveMmaINS1_37MainloopSm90TmaGmmaWarpSpecializedFP8ILi4ENS5_IJNS4_1CILi1EEESB_SB_EEENS1_35KernelTmaWarpSpecializedCooperativeEEENS5_IJNSA_ILi256EEENSA_ILi64EEESG_EEENS_12float_e5m2_tENS5_IJlSB_lEEESI_SJ_NS4_8TiledMMAINS4_8MMA_AtomIJNS4_4SM904GMMA30MMA_64x64x32_F32E5M2E5M2_SS_TNILNSN_7ScaleInE1ELSP_1EEEEEENS4_6LayoutINS5_IJNSA_ILi2EEESB_SB_EEENS5_IJSB_NSA_ILi0EEESV_EEEEENS5_IJNS4_10UnderscoreESY_SY_EEEEENS4_13SM90_TMA_LOADENS4_14ComposedLayoutINS4_7SwizzleILi2ELi4ELi3EEENS4_18smem_ptr_flag_bitsILi8EEENSS_INS5_IJNSA_ILi8EEESG_EEENS5_IJSG_SB_EEEEEEEvNS4_8identityES11_S1B_vS1C_EENS_8epilogue10collective6detail29Sm90TmaWarpSpecializedAdapterINS1F_15DefaultEpilogueISI_SJ_SJ_NS1E_6thread17LinearCombinationISI_Li1EffLNS1J_9ScaleType4KindE0ELNS_15FloatRoundStyleE2ESI_EENS1_15EpilogueDefaultEEEEEvvEEEEvNT_6ParamsE --------------------------
	.section	.nv.shared._ZN7cutlass13device_kernelINS_4gemm6kernel13GemmUniversalIN4cute5tupleIJiiiiEEENS1_10collective13CollectiveMmaINS1_37MainloopSm90TmaGmmaWarpSpecializedFP8ILi4ENS5_IJNS4_1CILi1EEESB_SB_EEENS1_35KernelTmaWarpSpecializedCooperativeEEENS5_IJNSA_ILi256EEENSA_ILi64EEESG_EEENS_12float_e5m2_tENS5_IJlSB_lEEESI_SJ_NS4_8TiledMMAINS4_8MMA_AtomIJNS4_4SM904GMMA30MMA_64x64x32_F32E5M2E5M2_SS_TNILNSN_7ScaleInE1ELSP_1EEEEEENS4_6LayoutINS5_IJNSA_ILi2EEESB_SB_EEENS5_IJSB_NSA_ILi0EEESV_EEEEENS5_IJNS4_10UnderscoreESY_SY_EEEEENS4_13SM90_TMA_LOADENS4_14ComposedLayoutINS4_7SwizzleILi2ELi4ELi3EEENS4_18smem_ptr_flag_bitsILi8EEENSS_INS5_IJNSA_ILi8EEESG_EEENS5_IJSG_SB_EEEEEEEvNS4_8identityES11_S1B_vS1C_EENS_8epilogue10collective6detail29Sm90TmaWarpSpecializedAdapterINS1F_15DefaultEpilogueISI_SJ_SJ_NS1E_6thread17LinearCombinationISI_Li1EffLNS1J_9ScaleType4KindE0ELNS_15FloatRoundStyleE2ESI_EENS1_15EpilogueDefaultEEEEEvvEEEEvNT_6ParamsE,"aw",@nobits
	.sectionflags	@""
	.align	16
	.zero		1024


//--------------------- .nv.shared.reserved.0     --------------------------
	.section	.nv.shared.reserved.0,"aw",@nobits
	.weak		__nv_reservedSMEM_offset_0_alias
	.size		__nv_reservedSMEM_offset_0_alias, 0, 0
	.other		__nv_reservedSMEM_offset_0_alias,@"STO_CUDA_RESERVED_SHARED STV_DEFAULT"
__nv_reservedSMEM_offset_0_alias:
	.zero		0


//--------------------- .nv.global                --------------------------
	.section	.nv.global,"aw",@nobits
.nv.global:
	.type		_ZN40_INTERNAL_f3e0b1ef_4_k_cu_f9f7c4c0_221804cute1_E,@object
	.size		_ZN40_INTERNAL_f3e0b1ef_4_k_cu_f9f7c4c0_221804cute1_E,(_ZN40_INTERNAL_f3e0b1ef_4_k_cu_f9f7c4c0_221804cuda3std3__45__cpo6cbeginE - _ZN40_INTERNAL_f3e0b1ef_4_k_cu_f9f7c4c0_221804cute1_E)
_ZN40_INTERNAL_f3e0b1ef_4_k_cu_f9f7c4c0_221804cute1_E:
	.zero		1
	.type		_ZN40_INTERNAL_f3e0b1ef_4_k_cu_f9f7c4c0_221804cuda3std3__45__cpo6cbeginE,@object
	.size		_ZN40_INTERNAL_f3e0b1ef_4_k_cu_f9f7c4c0_221804cuda3std3__45__cpo6cbeginE,(_ZN40_INTERNAL_f3e0b1ef_4_k_cu_f9f7c4c0_221804cuda3std3__48in_placeE - _ZN40_INTERNAL_f3e0b1ef_4_k_cu_f9f7c4c0_221804cuda3std3__45__cpo6cbeginE)
_ZN40_INTERNAL_f3e0b1ef_4_k_cu_f9f7c4c0_221804cuda3std3__45__cpo6cbeginE:
	.zero		1
	.type		_ZN40_INTERNAL_f3e0b1ef_4_k_cu_f9f7c4c0_221804cuda3std3__48in_placeE,@object
	.size		_ZN40_INTERNAL_f3e0b1ef_4_k_cu_f9f7c4c0_221804cuda3std3__48in_placeE,(_ZN40_INTERNAL_f3e0b1ef_4_k_cu_f9f7c4c0_221804cuda3std6ranges3__45__cpo9iter_moveE - _ZN40_INTERNAL_f3e0b1ef_4_k_cu_f9f7c4c0_221804cuda3std3__48in_placeE)
_ZN40_INTERNAL_f3e0b1ef_4_k_cu_f9f7c4c0_221804cuda3std3__48in_placeE:
	.zero		1
	.type		_ZN40_INTERNAL_f3e0b1ef_4_k_cu_f9f7c4c0_221804cuda3std6ranges3__45__cpo9iter_moveE,@object
	.size		_ZN40_INTERNAL_f3e0b1ef_4_k_cu_f9f7c4c0_221804cuda3std6ranges3__45__cpo9iter_moveE,(_ZN40_INTERNAL_f3e0b1ef_4_k_cu_f9f7c4c0_221804cuda3std3__45__cpo5beginE - _ZN40_INTERNAL_f3e0b1ef_4_k_cu_f9f7c4c0_221804cuda3std6ranges3__45__cpo9iter_moveE)
_ZN40_INTERNAL_f3e0b1ef_4_k_cu_f9f7c4c0_221804cuda3std6ranges3__45__cpo9iter_moveE:
	.zero		1
	.type		_ZN40_INTERNAL_f3e0b1ef_4_k_cu_f9f7c4c0_221804cuda3std3__45__cpo5beginE,@object
	.size		_ZN40_INTERNAL_f3e0b1ef_4_k_cu_f9f7c4c0_221804cuda3std3__45__cpo5beginE,(_ZN40_INTERNAL_f3e0b1ef_4_k_cu_f9f7c4c0_221804cuda3std3__442_GLOBAL__N__f3e0b1ef_4_k_cu_f9f7c4c0_221806ignoreE - _ZN40_INTERNAL_f3e0b1ef_4_k_cu_f9f7c4c0_221804cuda3std3__45__cpo5beginE)
_ZN40_INTERNAL_f3e0b1ef_4_k_cu_f9f7c4c0_221804cuda3std3__45__cpo5beginE:
	.zero		1
	.type		_ZN40_INTERNAL_f3e0b1ef_4_k_cu_f9f7c4c0_221804cuda3std3__442_GLOBAL__N__f3e0b1ef_4_k_cu_f9f7c4c0_221806ignoreE,@object
	.size		_ZN40_INTERNAL_f3e0b1ef_4_k_cu_f9f7c4c0_221804cuda3std3__442_GLOBAL__N__f3e0b1ef_4_k_cu_f9f7c4c0_221806ignoreE,(_ZN40_INTERNAL_f3e0b1ef_4_k_cu_f9f7c4c0_221804cute7productE - _ZN40_INTERNAL_f3e0b1ef_4_k_cu_f9f7c4c0_221804cuda3std3__442_GLOBAL__N__f3e0b1ef_4_k_cu_f9f7c4c0_221806ignoreE)
_ZN40_INTERNAL_f3e0b1ef_4_k_cu_f9f7c4c0_221804cuda3std3__442_GLOBAL__N__f3e0b1ef_4_k_cu_f9f7c4c0_221806ignoreE:
	.zero		1
	.type		_ZN40_INTERNAL_f3e0b1ef_4_k_cu_f9f7c4c0_221804cute7productE,@object
	.size		_ZN40_INTERNAL_f3e0b1ef_4_k_cu_f9f7c4c0_221804cute7productE,(_ZN40_INTERNAL_f3e0b1ef_4_k_cu_f9f7c4c0_221804cuda3std3__45__cpo3endE - _ZN40_INTERNAL_f3e0b1ef_4_k_cu_f9f7c4c0_221804cute7productE)
_ZN40_INTERNAL_f3e0b1ef_4_k_cu_f9f7c4c0_221804cute7productE:
	.zero		1
	.type		_ZN40_INTERNAL_f3e0b1ef_4_k_cu_f9f7c4c0_221804cuda3std3__45__cpo3endE,@object
	.size		_ZN40_INTERNAL_f3e0b1ef_4_k_cu_f9f7c4c0_221804cuda3std3__45__cpo3endE,(_ZN40_INTERNAL_f3e0b1ef_4_k_cu_f9f7c4c0_221804cuda3std3__419piecewise_constructE - _ZN40_INTERNAL_f3e0b1ef_4_k_cu_f9f7c4c0_221804cuda3std3__45__cpo3endE)
_ZN40_INTERNAL_f3e0b1ef_4_k_cu_f9f7c4c0_221804cuda3std3__45__cpo3endE:
	.zero		1
	.type		_ZN40_INTERNAL_f3e0b1ef_4_k_cu_f9f7c4c0_221804cuda3std3__419piecewise_constructE,@object
	.size		_ZN40_INTERNAL_f3e0b1ef_4_k_cu_f9f7c4c0_221804cuda3std3__419piecewise_constructE,(_ZN40_INTERNAL_f3e0b1ef_4_k_cu_f9f7c4c0_221804cuda3std3__45__cpo4cendE - _ZN40_INTERNAL_f3e0b1ef_4_k_cu_f9f7c4c0_221804cuda3std3__419piecewise_constructE)
_ZN40_INTERNAL_f3e0b1ef_4_k_cu_f9f7c4c0_221804cuda3std3__419piecewise_constructE:
	.zero		1
	.type		_ZN40_INTERNAL_f3e0b1ef_4_k_cu_f9f7c4c0_221804cuda3std3__45__cpo4cendE,@object
	.size		_ZN40_INTERNAL_f3e0b1ef_4_k_cu_f9f7c4c0_221804cuda3std3__45__cpo4cendE,(_ZN40_INTERNAL_f3e0b1ef_4_k_cu_f9f7c4c0_221804cuda3std6ranges3__45__cpo4swapE - _ZN40_INTERNAL_f3e0b1ef_4_k_cu_f9f7c4c0_221804cuda3std3__45__cpo4cendE)
_ZN40_INTERNAL_f3e0b1ef_4_k_cu_f9f7c4c0_221804cuda3std3__45__cpo4cendE:
	.zero		1
	.type		_ZN40_INTERNAL_f3e0b1ef_4_k_cu_f9f7c4c0_221804cuda3std6ranges3__45__cpo4swapE,@object
	.size		_ZN40_INTERNAL_f3e0b1ef_4_k_cu_f9f7c4c0_221804cuda3std6ranges3__45__cpo4swapE,(.L_7 - _ZN40_INTERNAL_f3e0b1ef_4_k_cu_f9f7c4c0_221804cuda3std6ranges3__45__cpo4swapE)
_ZN40_INTERNAL_f3e0b1ef_4_k_cu_f9f7c4c0_221804cuda3std6ranges3__45__cpo4swapE:
	.zero		1
.L_7:


//--------------------- .nv.constant0._ZN7cutlass13device_kernelINS_4gemm6kernel13GemmUniversalIN4cute5tupleIJiiiiEEENS1_10collective13CollectiveMmaINS1_37MainloopSm90TmaGmmaWarpSpecializedFP8ILi4ENS5_IJNS4_1CILi1EEESB_SB_EEENS1_35KernelTmaWarpSpecializedCooperativeEEENS5_IJNSA_ILi256EEENSA_ILi64EEESG_EEENS_12float_e5m2_tENS5_IJlSB_lEEESI_SJ_NS4_8TiledMMAINS4_8MMA_AtomIJNS4_4SM904GMMA30MMA_64x64x32_F32E5M2E5M2_SS_TNILNSN_7ScaleInE1ELSP_1EEEEEENS4_6LayoutINS5_IJNSA_ILi2EEESB_SB_EEENS5_IJSB_NSA_ILi0EEESV_EEEEENS5_IJNS4_10UnderscoreESY_SY_EEEEENS4_13SM90_TMA_LOADENS4_14ComposedLayoutINS4_7SwizzleILi2ELi4ELi3EEENS4_18smem_ptr_flag_bitsILi8EEENSS_INS5_IJNSA_ILi8EEESG_EEENS5_IJSG_SB_EEEEEEEvNS4_8identityES11_S1B_vS1C_EENS_8epilogue10collective6detail29Sm90TmaWarpSpecializedAdapterINS1F_15DefaultEpilogueISI_SJ_SJ_NS1E_6thread17LinearCombinationISI_Li1EffLNS1J_9ScaleType4KindE0ELNS_15FloatRoundStyleE2ESI_EENS1_15EpilogueDefaultEEEEEvvEEEEvNT_6ParamsE --------------------------
	.section	.nv.constant0._ZN7cutlass13device_kernelINS_4gemm6kernel13GemmUniversalIN4cute5tupleIJiiiiEEENS1_10collective13CollectiveMmaINS1_37MainloopSm90TmaGmmaWarpSpecializedFP8ILi4ENS5_IJNS4_1CILi1EEESB_SB_EEENS1_35KernelTmaWarpSpecializedCooperativeEEENS5_IJNSA_ILi256EEENSA_ILi64EEESG_EEENS_12float_e5m2_tENS5_IJlSB_lEEESI_SJ_NS4_8TiledMMAINS4_8MMA_AtomIJNS4_4SM904GMMA30MMA_64x64x32_F32E5M2E5M2_SS_TNILNSN_7ScaleInE1ELSP_1EEEEEENS4_6LayoutINS5_IJNSA_ILi2EEESB_SB_EEENS5_IJSB_NSA_ILi0EEESV_EEEEENS5_IJNS4_10UnderscoreESY_SY_EEEEENS4_13SM90_TMA_LOADENS4_14ComposedLayoutINS4_7SwizzleILi2ELi4ELi3EEENS4_18smem_ptr_flag_bitsILi8EEENSS_INS5_IJNSA_ILi8EEESG_EEENS5_IJSG_SB_EEEEEEEvNS4_8identityES11_S1B_vS1C_EENS_8epilogue10collective6detail29Sm90TmaWarpSpecializedAdapterINS1F_15DefaultEpilogueISI_SJ_SJ_NS1E_6thread17LinearCombinationISI_Li1EffLNS1J_9ScaleType4KindE0ELNS_15FloatRoundStyleE2ESI_EENS1_15EpilogueDefaultEEEEEvvEEEEvNT_6ParamsE,"a",@progbits
	.sectionflags	@""
	.align	4
.nv.constant0._ZN7cutlass13device_kernelINS_4gemm6kernel13GemmUniversalIN4cute5tupleIJiiiiEEENS1_10collective13CollectiveMmaINS1_37MainloopSm90TmaGmmaWarpSpecializedFP8ILi4ENS5_IJNS4_1CILi1EEESB_SB_EEENS1_35KernelTmaWarpSpecializedCooperativeEEENS5_IJNSA_ILi256EEENSA_ILi64EEESG_EEENS_12float_e5m2_tENS5_IJlSB_lEEESI_SJ_NS4_8TiledMMAINS4_8MMA_AtomIJNS4_4SM904GMMA30MMA_64x64x32_F32E5M2E5M2_SS_TNILNSN_7ScaleInE1ELSP_1EEEEEENS4_6LayoutINS5_IJNSA_ILi2EEESB_SB_EEENS5_IJSB_NSA_ILi0EEESV_EEEEENS5_IJNS4_10UnderscoreESY_SY_EEEEENS4_13SM90_TMA_LOADENS4_14ComposedLayoutINS4_7SwizzleILi2ELi4ELi3EEENS4_18smem_ptr_flag_bitsILi8EEENSS_INS5_IJNSA_ILi8EEESG_EEENS5_IJSG_SB_EEEEEEEvNS4_8identityES11_S1B_vS1C_EENS_8epilogue10collective6detail29Sm90TmaWarpSpecializedAdapterINS1F_15DefaultEpilogueISI_SJ_SJ_NS1E_6thread17LinearCombinationISI_Li1EffLNS1J_9ScaleType4KindE0ELNS_15FloatRoundStyleE2ESI_EENS1_15EpilogueDefaultEEEEEvvEEEEvNT_6ParamsE:
	.zero		1664


//--------------------- SYMBOLS --------------------------

	.type		.nv.reservedSmem.offset0,@object
	.size		.nv.reservedSmem.offset0,0x4
